// auto-generated by cutlass_sweep.gemm — config: {"arch": "sm_100", "cluster_m": 2, "cluster_n": 1, "dtype": "bf16", "stages": 0, "tile_k": 128, "tile_m": 64, "tile_n": 128}
#include "cutlass/cutlass.h"
#include "cutlass/gemm/collective/collective_builder.hpp"
#include "cutlass/gemm/device/gemm_universal_adapter.h"
#include "cutlass/gemm/kernel/gemm_universal.hpp"
#include "cutlass/epilogue/collective/collective_builder.hpp"

using ElemA = cutlass::bfloat16_t;
using ElemB = cutlass::bfloat16_t;
using ElemCD = cutlass::bfloat16_t;
using Acc  = float;
using TileShape    = cute::Shape<cute::_64, cute::_128, cute::_128>;
using ClusterShape = cute::Shape<cute::_2, cute::_1, cute::_1>;

using CollectiveEpilogue = typename cutlass::epilogue::collective::CollectiveBuilder<
    cutlass::arch::Sm100, cutlass::arch::OpClassTensorOp,
    TileShape, ClusterShape,
    cutlass::epilogue::collective::EpilogueTileAuto,
    Acc, Acc,
    ElemCD, cutlass::layout::RowMajor, 128 / cutlass::sizeof_bits<ElemCD>::value,
    ElemCD, cutlass::layout::RowMajor, 128 / cutlass::sizeof_bits<ElemCD>::value,
    cutlass::epilogue::collective::EpilogueScheduleAuto
  >::CollectiveOp;

using CollectiveMainloop = typename cutlass::gemm::collective::CollectiveBuilder<
    cutlass::arch::Sm100, cutlass::arch::OpClassTensorOp,
    ElemA, cutlass::layout::RowMajor, 128 / cutlass::sizeof_bits<ElemA>::value,
    ElemB, cutlass::layout::ColumnMajor, 128 / cutlass::sizeof_bits<ElemB>::value,
    Acc,
    TileShape, ClusterShape,
    cutlass::gemm::collective::StageCountAutoCarveout<static_cast<int>(sizeof(typename CollectiveEpilogue::SharedStorage))>,
    cutlass::gemm::collective::KernelScheduleAuto
  >::CollectiveOp;

using GemmKernel = cutlass::gemm::kernel::GemmUniversal<
    cute::Shape<int,int,int,int>,
    CollectiveMainloop,
    CollectiveEpilogue
>;
using Gemm = cutlass::gemm::device::GemmUniversalAdapter<GemmKernel>;

// Force the device kernel symbol into the cubin without needing a host main.
auto* _anchor = &cutlass::device_kernel<GemmKernel>;


// ===== COMPILED SASS (sm_100a) =====

	.target	sm_100a

	.elftype	@"ET_EXEC"


//--------------------- .note.nv.tkinfo           --------------------------
	.section	.note.nv.tkinfo,"",@"SHT_NOTE"
	.sectionflags	@"SHF_NOTE_NV_TKINFO"
	.tkinfo
        /*0018*/ 	.word	0x00000002
        /*0030*/ 	.string	""
        /*0030*/ 	.string	"ptxas"
        /*0030*/ 	.string	"Cuda compilation tools, release 13.0, V13.0.88"
        /*0030*/ 	.string	"Build cuda_13.0.r13.0/compiler.36424714_0"
        /*0030*/ 	.string	"-arch sm_100a -m 64 "



//--------------------- .note.nv.cuinfo           --------------------------
	.section	.note.nv.cuinfo,"",@"SHT_NOTE"
	.sectionflags	@"SHF_NOTE_NV_CUINFO"
        /*0018*/ 	.short	0x0002
        /*001a*/ 	.short	0x0064
        /*001c*/ 	.short	0x0082
	.zero		2


//--------------------- .nv.info                  --------------------------
	.section	.nv.info,"",@"SHT_CUDA_INFO"
	.align	4


	//----- nvinfo : EIATTR_REGCOUNT
	.align		4
        /*0000*/ 	.byte	0x04, 0x2f
        /*0002*/ 	.short	(.L_19 - .L_18)
	.align		4
.L_18:
        /*0004*/ 	.word	index@(_ZN7cutlass13device_kernelINS_4gemm6kernel13GemmUniversalIN4cute5tupleIJiiiiEEENS1_10collective13CollectiveMmaINS1_35MainloopSm100TmaUmmaWarpSpecializedILi4ELi2ELi4ENS5_IJNS4_1CILi2EEENSA_ILi1EEESC_EEEEENS5_IJNSA_ILi64EEENSA_ILi128EEESG_EEENS_10bfloat16_tENS5_IJlSC_lEEESI_SJ_NS4_8TiledMMAINS4_8MMA_AtomIJNS4_20SM100_MMA_F16BF16_SSISI_SI_fLi64ELi128ELNS4_4UMMA5MajorE0ELSO_0ELNSN_7ScaleInE0ELSP_0EEEEEENS4_6LayoutINS5_IJSC_SC_SC_EEENS5_IJNSA_ILi0EEESU_SU_EEEEENS5_IJNS4_10UnderscoreESX_SX_EEEEENS4_13SM90_TMA_LOADENS4_14ComposedLayoutINS4_7SwizzleILi3ELi4ELi3EEENS4_18smem_ptr_flag_bitsILi16EEENSS_INS5_IJNSA_ILi8EEESF_EEENS5_IJSF_SC_EEEEEEEvNS4_8identityENS4_23SM90_TMA_LOAD_MULTICASTES1A_vS1B_EENS_8epilogue10collective18CollectiveEpilogueINS1E_23Sm100TmaWarpSpecializedILi4ELi2ELi16ELb1ELb0EEEJSH_NS5_IJNSS_ISF_SC_EENSS_INSA_ILi32EEESC_EEEEESI_SJ_SI_SJ_NS1E_6fusion15FusionCallbacksIS1I_NS1N_17LinearCombinationISI_fSI_fLNS_15FloatRoundStyleE2EEESH_S1M_JEEENS4_5SM1004TMEM4LOAD26SM100_TMEM_LOAD_16dp256b4xES10_NS11_INS12_ILi2ELi4ELi3EEES15_NSS_INS5_IJS16_S1K_EEENS5_IJS1K_SC_EEEEEEENS4_17SM75_U32x4_LDSM_NENS4_14SM90_TMA_STOREES21_NS4_17SM90_U32x4_STSM_NENS4_39AutoVectorizingCopyWithAssumedAlignmentILi128EEEEEEvvEEEEvNT_6ParamsE)
        /*0008*/ 	.word	0x00000044


	//----- nvinfo : EIATTR_FRAME_SIZE
	.align		4
.L_19:
        /*000c*/ 	.byte	0x04, 0x11
        /*000e*/ 	.short	(.L_21 - .L_20)
	.align		4
.L_20:
        /*0010*/ 	.word	index@($__internal_2_$__cuda_sm10x_tcgen05_guardrail_trap_unallocated_columns_being_dealloced)
        /*0014*/ 	.word	0x00000000


	//----- nvinfo : EIATTR_FRAME_SIZE
	.align		4
.L_21:
        /*0018*/ 	.byte	0x04, 0x11
        /*001a*/ 	.short	(.L_23 - .L_22)
	.align		4
.L_22:
        /*001c*/ 	.word	index@($__internal_1_$__cuda_sm10x_tcgen05_guardrail_trap_phase_invalid_during_alloc)
        /*0020*/ 	.word	0x00000000


	//----- nvinfo : EIATTR_FRAME_SIZE
	.align		4
.L_23:
        /*0024*/ 	.byte	0x04, 0x11
        /*0026*/ 	.short	(.L_25 - .L_24)
	.align		4
.L_24:
        /*0028*/ 	.word	index@($__internal_0_$__cuda_sm10x_tcgen05_guardrail_trap_col_being_dealloced_not_returned_by_alloc)
        /*002c*/ 	.word	0x00000000


	//----- nvinfo : EIATTR_FRAME_SIZE
	.align		4
.L_25:
        /*0030*/ 	.byte	0x04, 0x11
        /*0032*/ 	.short	(.L_27 - .L_26)
	.align		4
.L_26:
        /*0034*/ 	.word	index@(_ZN7cutlass13device_kernelINS_4gemm6kernel13GemmUniversalIN4cute5tupleIJiiiiEEENS1_10collective13CollectiveMmaINS1_35MainloopSm100TmaUmmaWarpSpecializedILi4ELi2ELi4ENS5_IJNS4_1CILi2EEENSA_ILi1EEESC_EEEEENS5_IJNSA_ILi64EEENSA_ILi128EEESG_EEENS_10bfloat16_tENS5_IJlSC_lEEESI_SJ_NS4_8TiledMMAINS4_8MMA_AtomIJNS4_20SM100_MMA_F16BF16_SSISI_SI_fLi64ELi128ELNS4_4UMMA5MajorE0ELSO_0ELNSN_7ScaleInE0ELSP_0EEEEEENS4_6LayoutINS5_IJSC_SC_SC_EEENS5_IJNSA_ILi0EEESU_SU_EEEEENS5_IJNS4_10UnderscoreESX_SX_EEEEENS4_13SM90_TMA_LOADENS4_14ComposedLayoutINS4_7SwizzleILi3ELi4ELi3EEENS4_18smem_ptr_flag_bitsILi16EEENSS_INS5_IJNSA_ILi8EEESF_EEENS5_IJSF_SC_EEEEEEEvNS4_8identityENS4_23SM90_TMA_LOAD_MULTICASTES1A_vS1B_EENS_8epilogue10collective18CollectiveEpilogueINS1E_23Sm100TmaWarpSpecializedILi4ELi2ELi16ELb1ELb0EEEJSH_NS5_IJNSS_ISF_SC_EENSS_INSA_ILi32EEESC_EEEEESI_SJ_SI_SJ_NS1E_6fusion15FusionCallbacksIS1I_NS1N_17LinearCombinationISI_fSI_fLNS_15FloatRoundStyleE2EEESH_S1M_JEEENS4_5SM1004TMEM4LOAD26SM100_TMEM_LOAD_16dp256b4xES10_NS11_INS12_ILi2ELi4ELi3EEES15_NSS_INS5_IJS16_S1K_EEENS5_IJS1K_SC_EEEEEEENS4_17SM75_U32x4_LDSM_NENS4_14SM90_TMA_STOREES21_NS4_17SM90_U32x4_STSM_NENS4_39AutoVectorizingCopyWithAssumedAlignmentILi128EEEEEEvvEEEEvNT_6ParamsE)
        /*0038*/ 	.word	0x00000000


	//----- nvinfo : EIATTR_MIN_STACK_SIZE
	.align		4
.L_27:
        /*003c*/ 	.byte	0x04, 0x12
        /*003e*/ 	.short	(.L_29 - .L_28)
	.align		4
.L_28:
        /*0040*/ 	.word	index@(_ZN7cutlass13device_kernelINS_4gemm6kernel13GemmUniversalIN4cute5tupleIJiiiiEEENS1_10collective13CollectiveMmaINS1_35MainloopSm100TmaUmmaWarpSpecializedILi4ELi2ELi4ENS5_IJNS4_1CILi2EEENSA_ILi1EEESC_EEEEENS5_IJNSA_ILi64EEENSA_ILi128EEESG_EEENS_10bfloat16_tENS5_IJlSC_lEEESI_SJ_NS4_8TiledMMAINS4_8MMA_AtomIJNS4_20SM100_MMA_F16BF16_SSISI_SI_fLi64ELi128ELNS4_4UMMA5MajorE0ELSO_0ELNSN_7ScaleInE0ELSP_0EEEEEENS4_6LayoutINS5_IJSC_SC_SC_EEENS5_IJNSA_ILi0EEESU_SU_EEEEENS5_IJNS4_10UnderscoreESX_SX_EEEEENS4_13SM90_TMA_LOADENS4_14ComposedLayoutINS4_7SwizzleILi3ELi4ELi3EEENS4_18smem_ptr_flag_bitsILi16EEENSS_INS5_IJNSA_ILi8EEESF_EEENS5_IJSF_SC_EEEEEEEvNS4_8identityENS4_23SM90_TMA_LOAD_MULTICASTES1A_vS1B_EENS_8epilogue10collective18CollectiveEpilogueINS1E_23Sm100TmaWarpSpecializedILi4ELi2ELi16ELb1ELb0EEEJSH_NS5_IJNSS_ISF_SC_EENSS_INSA_ILi32EEESC_EEEEESI_SJ_SI_SJ_NS1E_6fusion15FusionCallbacksIS1I_NS1N_17LinearCombinationISI_fSI_fLNS_15FloatRoundStyleE2EEESH_S1M_JEEENS4_5SM1004TMEM4LOAD26SM100_TMEM_LOAD_16dp256b4xES10_NS11_INS12_ILi2ELi4ELi3EEES15_NSS_INS5_IJS16_S1K_EEENS5_IJS1K_SC_EEEEEEENS4_17SM75_U32x4_LDSM_NENS4_14SM90_TMA_STOREES21_NS4_17SM90_U32x4_STSM_NENS4_39AutoVectorizingCopyWithAssumedAlignmentILi128EEEEEEvvEEEEvNT_6ParamsE)
        /*0044*/ 	.word	0x00000000
.L_29:


//--------------------- .nv.compat                --------------------------
	.section	.nv.compat,"",@"SHT_CUDA_COMPAT_INFO"
	.align	4
        /*0000*/ 	.byte	0x02, 0x09, 0x01, 0x00, 0x02, 0x02, 0x02, 0x00, 0x02, 0x05, 0x05, 0x00, 0x03, 0x07, 0x01, 0x01
        /*0010*/ 	.byte	0x02, 0x03, 0x01, 0x00, 0x02, 0x06, 0x01, 0x00, 0x04, 0x0b, 0x08, 0x00, 0x09, 0x00, 0x00, 0x00
        /*0020*/ 	.byte	0x00, 0x00, 0x00, 0x00


//--------------------- .nv.info._ZN7cutlass13device_kernelINS_4gemm6kernel13GemmUniversalIN4cute5tupleIJiiiiEEENS1_10collective13CollectiveMmaINS1_35MainloopSm100TmaUmmaWarpSpecializedILi4ELi2ELi4ENS5_IJNS4_1CILi2EEENSA_ILi1EEESC_EEEEENS5_IJNSA_ILi64EEENSA_ILi128EEESG_EEENS_10bfloat16_tENS5_IJlSC_lEEESI_SJ_NS4_8TiledMMAINS4_8MMA_AtomIJNS4_20SM100_MMA_F16BF16_SSISI_SI_fLi64ELi128ELNS4_4UMMA5MajorE0ELSO_0ELNSN_7ScaleInE0ELSP_0EEEEEENS4_6LayoutINS5_IJSC_SC_SC_EEENS5_IJNSA_ILi0EEESU_SU_EEEEENS5_IJNS4_10UnderscoreESX_SX_EEEEENS4_13SM90_TMA_LOADENS4_14ComposedLayoutINS4_7SwizzleILi3ELi4ELi3EEENS4_18smem_ptr_flag_bitsILi16EEENSS_INS5_IJNSA_ILi8EEESF_EEENS5_IJSF_SC_EEEEEEEvNS4_8identityENS4_23SM90_TMA_LOAD_MULTICASTES1A_vS1B_EENS_8epilogue10collective18CollectiveEpilogueINS1E_23Sm100TmaWarpSpecializedILi4ELi2ELi16ELb1ELb0EEEJSH_NS5_IJNSS_ISF_SC_EENSS_INSA_ILi32EEESC_EEEEESI_SJ_SI_SJ_NS1E_6fusion15FusionCallbacksIS1I_NS1N_17LinearCombinationISI_fSI_fLNS_15FloatRoundStyleE2EEESH_S1M_JEEENS4_5SM1004TMEM4LOAD26SM100_TMEM_LOAD_16dp256b4xES10_NS11_INS12_ILi2ELi4ELi3EEES15_NSS_INS5_IJS16_S1K_EEENS5_IJS1K_SC_EEEEEEENS4_17SM75_U32x4_LDSM_NENS4_14SM90_TMA_STOREES21_NS4_17SM90_U32x4_STSM_NENS4_39AutoVectorizingCopyWithAssumedAlignmentILi128EEEEEEvvEEEEvNT_6ParamsE --------------------------
	.section	.nv.info._ZN7cutlass13device_kernelINS_4gemm6kernel13GemmUniversalIN4cute5tupleIJiiiiEEENS1_10collective13CollectiveMmaINS1_35MainloopSm100TmaUmmaWarpSpecializedILi4ELi2ELi4ENS5_IJNS4_1CILi2EEENSA_ILi1EEESC_EEEEENS5_IJNSA_ILi64EEENSA_ILi128EEESG_EEENS_10bfloat16_tENS5_IJlSC_lEEESI_SJ_NS4_8TiledMMAINS4_8MMA_AtomIJNS4_20SM100_MMA_F16BF16_SSISI_SI_fLi64ELi128ELNS4_4UMMA5MajorE0ELSO_0ELNSN_7ScaleInE0ELSP_0EEEEEENS4_6LayoutINS5_IJSC_SC_SC_EEENS5_IJNSA_ILi0EEESU_SU_EEEEENS5_IJNS4_10UnderscoreESX_SX_EEEEENS4_13SM90_TMA_LOADENS4_14ComposedLayoutINS4_7SwizzleILi3ELi4ELi3EEENS4_18smem_ptr_flag_bitsILi16EEENSS_INS5_IJNSA_ILi8EEESF_EEENS5_IJSF_SC_EEEEEEEvNS4_8identityENS4_23SM90_TMA_LOAD_MULTICASTES1A_vS1B_EENS_8epilogue10collective18CollectiveEpilogueINS1E_23Sm100TmaWarpSpecializedILi4ELi2ELi16ELb1ELb0EEEJSH_NS5_IJNSS_ISF_SC_EENSS_INSA_ILi32EEESC_EEEEESI_SJ_SI_SJ_NS1E_6fusion15FusionCallbacksIS1I_NS1N_17LinearCombinationISI_fSI_fLNS_15FloatRoundStyleE2EEESH_S1M_JEEENS4_5SM1004TMEM4LOAD26SM100_TMEM_LOAD_16dp256b4xES10_NS11_INS12_ILi2ELi4ELi3EEES15_NSS_INS5_IJS16_S1K_EEENS5_IJS1K_SC_EEEEEEENS4_17SM75_U32x4_LDSM_NENS4_14SM90_TMA_STOREES21_NS4_17SM90_U32x4_STSM_NENS4_39AutoVectorizingCopyWithAssumedAlignmentILi128EEEEEEvvEEEEvNT_6ParamsE,"",@"SHT_CUDA_INFO"
	.sectionflags	@""
	.align	4


	//----- nvinfo : EIATTR_CUDA_API_VERSION
	.align		4
        /*0000*/ 	.byte	0x04, 0x37
        /*0002*/ 	.short	(.L_31 - .L_30)
.L_30:
        /*0004*/ 	.word	0x00000082


	//----- nvinfo : EIATTR_KPARAM_INFO
	.align		4
.L_31:
        /*0008*/ 	.byte	0x04, 0x17
        /*000a*/ 	.short	(.L_33 - .L_32)
.L_32:
        /*000c*/ 	.word	0x00000000
        /*0010*/ 	.short	0x0000
        /*0012*/ 	.short	0x0000
        /*0014*/ 	.byte	0x00, 0xf0, 0x01, 0x20


	//----- nvinfo : EIATTR_AT_ENTRY_FRAGMENTS
	.align		4
.L_33:
        /*0018*/ 	.byte	0x04, 0x4f
        /*001a*/ 	.short	(.L_35 - .L_34)


	//   ....[0]....
.L_34:
        /*001c*/ 	.word	0x00000006


	//----- nvinfo : EIATTR_RESERVED_SMEM_USED
	.align		4
.L_35:
        /*0020*/ 	.byte	0x01, 0x41
	.zero		2


	//----- nvinfo : EIATTR_SPARSE_MMA_MASK
	.align		4
        /*0024*/ 	.byte	0x03, 0x50
        /*0026*/ 	.short	0x0000


	//----- nvinfo : EIATTR_TCGEN05_1CTA_USED
	.align		4
        /*0028*/ 	.byte	0x01, 0x51
	.zero		2


	//----- nvinfo : EIATTR_MAXREG_COUNT
	.align		4
        /*002c*/ 	.byte	0x03, 0x1b
        /*002e*/ 	.short	0x00ff


	//----- nvinfo : EIATTR_NUM_BARRIERS
	.align		4
        /*0030*/ 	.byte	0x02, 0x4c
        /*0032*/ 	.byte	0x07
	.zero		1


	//----- nvinfo : EIATTR_EXTERNS
	.align		4
        /*0034*/ 	.byte	0x04, 0x0f
        /*0036*/ 	.short	(.L_37 - .L_36)


	//   ....[0]....
	.align		4
.L_36:
        /*0038*/ 	.word	index@(__assertfail)


	//----- nvinfo : EIATTR_MERCURY_ISA_VERSION
	.align		4
.L_37:
        /*003c*/ 	.byte	0x03, 0x5f
        /*003e*/ 	.short	0x0101


	//----- nvinfo : EIATTR_INT_WARP_WIDE_INSTR_OFFSETS
	.align		4
        /*0040*/ 	.byte	0x04, 0x31
        /*0042*/ 	.short	(.L_39 - .L_38)


	//   ....[0]....
.L_38:
        /*0044*/ 	.word	0x00003ff0


	//   ....[1]....
        /*0048*/ 	.word	0x00004020


	//   ....[2]....
        /*004c*/ 	.word	0x00004040


	//   ....[3]....
        /*0050*/ 	.word	0x00004c10


	//   ....[4]....
        /*0054*/ 	.word	0x00004c70


	//   ....[5]....
        /*0058*/ 	.word	0x00004d60


	//   ....[6]....
        /*005c*/ 	.word	0x00004de0


	//   ....[7]....
        /*0060*/ 	.word	0x00004ee0


	//   ....[8]....
        /*0064*/ 	.word	0x00004f70


	//   ....[9]....
        /*0068*/ 	.word	0x00005070


	//   ....[10]....
        /*006c*/ 	.word	0x00005120


	//----- nvinfo : EIATTR_COOP_GROUP_MASK_REGIDS
	.align		4
.L_39:
        /*0070*/ 	.byte	0x04, 0x29
        /*0072*/ 	.short	(.L_41 - .L_40)


	//   ....[0]....
.L_40:
        /*0074*/ 	.word	0xffffffff


	//   ....[1]....
        /*0078*/ 	.word	0xffffffff


	//   ....[2]....
        /*007c*/ 	.word	0xffffffff


	//   ....[3]....
        /*0080*/ 	.word	0xffffffff


	//   ....[4]....
        /*0084*/ 	.word	0xffffffff


	//   ....[5]....
        /*0088*/ 	.word	0xffffffff


	//   ....[6]....
        /*008c*/ 	.word	0xffffffff


	//   ....[7]....
        /*0090*/ 	.word	0xffffffff


	//   ....[8]....
        /*0094*/ 	.word	0xffffffff


	//   ....[9]....
        /*0098*/ 	.word	0xffffffff


	//   ....[10]....
        /*009c*/ 	.word	0xffffffff


	//   ....[11]....
        /*00a0*/ 	.word	0xffffffff


	//   ....[12]....
        /*00a4*/ 	.word	0xffffffff


	//   ....[13]....
        /*00a8*/ 	.word	0xffffffff


	//----- nvinfo : EIATTR_COOP_GROUP_INSTR_OFFSETS
	.align		4
.L_41:
        /*00ac*/ 	.byte	0x04, 0x28
        /*00ae*/ 	.short	(.L_43 - .L_42)


	//   ....[0]....
.L_42:
        /*00b0*/ 	.word	0x00000080


	//   ....[1]....
        /*00b4*/ 	.word	0x000004f0


	//   ....[2]....
        /*00b8*/ 	.word	0x00000690


	//   ....[3]....
        /*00bc*/ 	.word	0x00000830


	//   ....[4]....
        /*00c0*/ 	.word	0x00000930


	//   ....[5]....
        /*00c4*/ 	.word	0x00000aa0


	//   ....[6]....
        /*00c8*/ 	.word	0x00000c40


	//   ....[7]....
        /*00cc*/ 	.word	0x00000df0


	//   ....[8]....
        /*00d0*/ 	.word	0x00002170


	//   ....[9]....
        /*00d4*/ 	.word	0x00003020


	//   ....[10]....
        /*00d8*/ 	.word	0x00003230


	//   ....[11]....
        /*00dc*/ 	.word	0x00003260


	//   ....[12]....
        /*00e0*/ 	.word	0x00003ed0


	//   ....[13]....
        /*00e4*/ 	.word	0x00004100


	//----- nvinfo : EIATTR_VRC_CTA_INIT_COUNT
	.align		4
.L_43:
        /*00e8*/ 	.byte	0x02, 0x4a
        /*00ea*/ 	.byte	0x80
	.zero		1


	//----- nvinfo : EIATTR_SYSCALL_OFFSETS
	.align		4
        /*00ec*/ 	.byte	0x04, 0x46
        /*00ee*/ 	.short	(.L_45 - .L_44)


	//   ....[0]....
.L_44:
        /*00f0*/ 	.word	0x00005db0


	//   ....[1]....
        /*00f4*/ 	.word	0x00005ea0


	//   ....[2]....
        /*00f8*/ 	.word	0x00006660


	//   ....[3]....
        /*00fc*/ 	.word	0x00006f10


	//   ....[4]....
        /*0100*/ 	.word	0x000077a0


	//   ....[5]....
        /*0104*/ 	.word	0x00008030


	//----- nvinfo : EIATTR_MBARRIER_INSTR_OFFSETS
	.align		4
.L_45:
        /*0108*/ 	.byte	0x04, 0x39
        /*010a*/ 	.short	(.L_47 - .L_46)


	//   ....[0]....
.L_46:
        /*010c*/ 	.word	0x00000600
        /*0110*/ 	.word	0x000000ff
        /*0114*/ 	.word	0x00000000
        /*0118*/ 	.short	0x0100
        /*011a*/ 	.byte	0x04
	.zero		1


	//   ....[1]....
        /*011c*/ 	.word	0x00000610
        /*0120*/ 	.word	0x000000ff
        /*0124*/ 	.word	0x00000020
        /*0128*/ 	.short	0x0100
        /*012a*/ 	.byte	0x04
	.zero		1


	//   ....[2]....
        /*012c*/ 	.word	0x00000620
        /*0130*/ 	.word	0x000000ff
        /*0134*/ 	.word	0x00000008
        /*0138*/ 	.short	0x0100
        /*013a*/ 	.byte	0x04
	.zero		1


	//   ....[3]....
        /*013c*/ 	.word	0x00000630
        /*0140*/ 	.word	0x000000ff
        /*0144*/ 	.word	0x00000028
        /*0148*/ 	.short	0x0100
        /*014a*/ 	.byte	0x04
	.zero		1


	//   ....[4]....
        /*014c*/ 	.word	0x00000640
        /*0150*/ 	.word	0x000000ff
        /*0154*/ 	.word	0x00000010
        /*0158*/ 	.short	0x0100
        /*015a*/ 	.byte	0x04
	.zero		1


	//   ....[5]....
        /*015c*/ 	.word	0x00000650
        /*0160*/ 	.word	0x000000ff
        /*0164*/ 	.word	0x00000030
        /*0168*/ 	.short	0x0100
        /*016a*/ 	.byte	0x04
	.zero		1


	//   ....[6]....
        /*016c*/ 	.word	0x00000660
        /*0170*/ 	.word	0x000000ff
        /*0174*/ 	.word	0x00000018
        /*0178*/ 	.short	0x0100
        /*017a*/ 	.byte	0x04
	.zero		1


	//   ....[7]....
        /*017c*/ 	.word	0x00000670
        /*0180*/ 	.word	0x000000ff
        /*0184*/ 	.word	0x00000038
        /*0188*/ 	.short	0x0100
        /*018a*/ 	.byte	0x04
	.zero		1


	//   ....[8]....
        /*018c*/ 	.word	0x000007a0
        /*0190*/ 	.word	0x000000ff
        /*0194*/ 	.word	0x00000040
        /*0198*/ 	.short	0x0100
        /*019a*/ 	.byte	0x04
	.zero		1


	//   ....[9]....
        /*019c*/ 	.word	0x000007b0
        /*01a0*/ 	.word	0x000000ff
        /*01a4*/ 	.word	0x00000060
        /*01a8*/ 	.short	0x0100
        /*01aa*/ 	.byte	0x04
	.zero		1


	//   ....[10]....
        /*01ac*/ 	.word	0x000007c0
        /*01b0*/ 	.word	0x000000ff
        /*01b4*/ 	.word	0x00000048
        /*01b8*/ 	.short	0x0100
        /*01ba*/ 	.byte	0x04
	.zero		1


	//   ....[11]....
        /*01bc*/ 	.word	0x000007d0
        /*01c0*/ 	.word	0x000000ff
        /*01c4*/ 	.word	0x00000068
        /*01c8*/ 	.short	0x0100
        /*01ca*/ 	.byte	0x04
	.zero		1


	//   ....[12]....
        /*01cc*/ 	.word	0x000007e0
        /*01d0*/ 	.word	0x000000ff
        /*01d4*/ 	.word	0x00000050
        /*01d8*/ 	.short	0x0100
        /*01da*/ 	.byte	0x04
	.zero		1


	//   ....[13]....
        /*01dc*/ 	.word	0x000007f0
        /*01e0*/ 	.word	0x000000ff
        /*01e4*/ 	.word	0x00000070
        /*01e8*/ 	.short	0x0100
        /*01ea*/ 	.byte	0x04
	.zero		1


	//   ....[14]....
        /*01ec*/ 	.word	0x00000800
        /*01f0*/ 	.word	0x000000ff
        /*01f4*/ 	.word	0x00000058
        /*01f8*/ 	.short	0x0100
        /*01fa*/ 	.byte	0x04
	.zero		1


	//   ....[15]....
        /*01fc*/ 	.word	0x00000810
        /*0200*/ 	.word	0x000000ff
        /*0204*/ 	.word	0x00000078
        /*0208*/ 	.short	0x0100
        /*020a*/ 	.byte	0x04
	.zero		1


	//   ....[16]....
        /*020c*/ 	.word	0x00000900
        /*0210*/ 	.word	0x000000ff
        /*0214*/ 	.word	0x00000080
        /*0218*/ 	.short	0x0100
        /*021a*/ 	.byte	0x06
	.zero		1


	//   ....[17]....
        /*021c*/ 	.word	0x00000910
        /*0220*/ 	.word	0x000000ff
        /*0224*/ 	.word	0x00000088
        /*0228*/ 	.short	0x0100
        /*022a*/ 	.byte	0x06
	.zero		1


	//   ....[18]....
        /*022c*/ 	.word	0x00000a50
        /*0230*/ 	.word	0x000000ff
        /*0234*/ 	.word	0x00000090
        /*0238*/ 	.short	0x0100
        /*023a*/ 	.byte	0x06
	.zero		1


	//   ....[19]....
        /*023c*/ 	.word	0x00000a60
        /*0240*/ 	.word	0x000000ff
        /*0244*/ 	.word	0x000000a0
        /*0248*/ 	.short	0x0100
        /*024a*/ 	.byte	0x06
	.zero		1


	//   ....[20]....
        /*024c*/ 	.word	0x00000a70
        /*0250*/ 	.word	0x000000ff
        /*0254*/ 	.word	0x00000098
        /*0258*/ 	.short	0x0100
        /*025a*/ 	.byte	0x06
	.zero		1


	//   ....[21]....
        /*025c*/ 	.word	0x00000a80
        /*0260*/ 	.word	0x000000ff
        /*0264*/ 	.word	0x000000a8
        /*0268*/ 	.short	0x0100
        /*026a*/ 	.byte	0x06
	.zero		1


	//   ....[22]....
        /*026c*/ 	.word	0x00000bb0
        /*0270*/ 	.word	0x000000ff
        /*0274*/ 	.word	0x000000b0
        /*0278*/ 	.short	0x0100
        /*027a*/ 	.byte	0x04
	.zero		1


	//   ....[23]....
        /*027c*/ 	.word	0x00000bc0
        /*0280*/ 	.word	0x000000ff
        /*0284*/ 	.word	0x000000d0
        /*0288*/ 	.short	0x0100
        /*028a*/ 	.byte	0x04
	.zero		1


	//   ....[24]....
        /*028c*/ 	.word	0x00000bd0
        /*0290*/ 	.word	0x000000ff
        /*0294*/ 	.word	0x000000b8
        /*0298*/ 	.short	0x0100
        /*029a*/ 	.byte	0x04
	.zero		1


	//   ....[25]....
        /*029c*/ 	.word	0x00000be0
        /*02a0*/ 	.word	0x000000ff
        /*02a4*/ 	.word	0x000000d8
        /*02a8*/ 	.short	0x0100
        /*02aa*/ 	.byte	0x04
	.zero		1


	//   ....[26]....
        /*02ac*/ 	.word	0x00000bf0
        /*02b0*/ 	.word	0x000000ff
        /*02b4*/ 	.word	0x000000c0
        /*02b8*/ 	.short	0x0100
        /*02ba*/ 	.byte	0x04
	.zero		1


	//   ....[27]....
        /*02bc*/ 	.word	0x00000c00
        /*02c0*/ 	.word	0x000000ff
        /*02c4*/ 	.word	0x000000e0
        /*02c8*/ 	.short	0x0100
        /*02ca*/ 	.byte	0x04
	.zero		1


	//   ....[28]....
        /*02cc*/ 	.word	0x00000c10
        /*02d0*/ 	.word	0x000000ff
        /*02d4*/ 	.word	0x000000c8
        /*02d8*/ 	.short	0x0100
        /*02da*/ 	.byte	0x04
	.zero		1


	//   ....[29]....
        /*02dc*/ 	.word	0x00000c20
        /*02e0*/ 	.word	0x000000ff
        /*02e4*/ 	.word	0x000000e8
        /*02e8*/ 	.short	0x0100
        /*02ea*/ 	.byte	0x04
	.zero		1


	//   ....[30]....
        /*02ec*/ 	.word	0x00000d10
        /*02f0*/ 	.word	0x000000ff
        /*02f4*/ 	.word	0x000000f0
        /*02f8*/ 	.short	0x0100
        /*02fa*/ 	.byte	0x04
	.zero		1


	//   ....[31]....
        /*02fc*/ 	.word	0x00000d20
        /*0300*/ 	.word	0x000000ff
        /*0304*/ 	.word	0x00000100
        /*0308*/ 	.short	0x0100
        /*030a*/ 	.byte	0x04
	.zero		1


	//   ....[32]....
        /*030c*/ 	.word	0x00000d30
        /*0310*/ 	.word	0x000000ff
        /*0314*/ 	.word	0x000000f8
        /*0318*/ 	.short	0x0100
        /*031a*/ 	.byte	0x04
	.zero		1


	//   ....[33]....
        /*031c*/ 	.word	0x00000d40
        /*0320*/ 	.word	0x000000ff
        /*0324*/ 	.word	0x00000108
        /*0328*/ 	.short	0x0100
        /*032a*/ 	.byte	0x04
	.zero		1


	//   ....[34]....
        /*032c*/ 	.word	0x00001850
        /*0330*/ 	.word	0x00000000
        /*0334*/ 	.word	0x00000100
        /*0338*/ 	.short	0x010a
        /*033a*/ 	.byte	0xff
	.zero		1


	//   ....[35]....
        /*033c*/ 	.word	0x00001880
        /*0340*/ 	.word	0x00000000
        /*0344*/ 	.word	0x000000f0
        /*0348*/ 	.short	0x0101
        /*034a*/ 	.byte	0xff
	.zero		1


	//   ....[36]....
        /*034c*/ 	.word	0x00001950
        /*0350*/ 	.word	0x000000ff
        /*0354*/ 	.word	0x00000020
        /*0358*/ 	.short	0x010a
        /*035a*/ 	.byte	0x04
	.zero		1


	//   ....[37]....
        /*035c*/ 	.word	0x000019d0
        /*0360*/ 	.word	0x000000ff
        /*0364*/ 	.word	0x00000020
        /*0368*/ 	.short	0x010a
        /*036a*/ 	.byte	0x21
	.zero		1


	//   ....[38]....
        /*036c*/ 	.word	0x00001bc0
        /*0370*/ 	.word	0x000000ff
        /*0374*/ 	.word	0x00000020
        /*0378*/ 	.short	0x010a
        /*037a*/ 	.byte	0x05
	.zero		1


	//   ....[39]....
        /*037c*/ 	.word	0x00001d60
        /*0380*/ 	.word	0x000000ff
        /*0384*/ 	.word	0x00000088
        /*0388*/ 	.short	0x0101
        /*038a*/ 	.byte	0x0d
	.zero		1


	//   ....[40]....
        /*038c*/ 	.word	0x00001d80
        /*0390*/ 	.word	0x000000ff
        /*0394*/ 	.word	0x00000020
        /*0398*/ 	.short	0x010a
        /*039a*/ 	.byte	0x04
	.zero		1


	//   ....[41]....
        /*039c*/ 	.word	0x00001e00
        /*03a0*/ 	.word	0x000000ff
        /*03a4*/ 	.word	0x00000020
        /*03a8*/ 	.short	0x010a
        /*03aa*/ 	.byte	0x21
	.zero		1


	//   ....[42]....
        /*03ac*/ 	.word	0x00001f90
        /*03b0*/ 	.word	0x000000ff
        /*03b4*/ 	.word	0x00000020
        /*03b8*/ 	.short	0x010a
        /*03ba*/ 	.byte	0x05
	.zero		1


	//   ....[43]....
        /*03bc*/ 	.word	0x000021a0
        /*03c0*/ 	.word	0x00000003
        /*03c4*/ 	.word	0x00000090
        /*03c8*/ 	.short	0x010a
        /*03ca*/ 	.byte	0xff
	.zero		1


	//   ....[44]....
        /*03cc*/ 	.word	0x000022f0
        /*03d0*/ 	.word	0x00000000
        /*03d4*/ 	.word	0x00000000
        /*03d8*/ 	.short	0x0101
        /*03da*/ 	.byte	0xff
	.zero		1


	//   ....[45]....
        /*03dc*/ 	.word	0x000028a0
        /*03e0*/ 	.word	0x000000ff
        /*03e4*/ 	.word	0x00000000
        /*03e8*/ 	.short	0x010a
        /*03ea*/ 	.byte	0x04
	.zero		1


	//   ....[46]....
        /*03ec*/ 	.word	0x00002930
        /*03f0*/ 	.word	0x000000ff
        /*03f4*/ 	.word	0x00000000
        /*03f8*/ 	.short	0x010a
        /*03fa*/ 	.byte	0x05
	.zero		1


	//   ....[47]....
        /*03fc*/ 	.word	0x000029c0
        /*0400*/ 	.word	0x000000ff
        /*0404*/ 	.word	0x00000000
        /*0408*/ 	.short	0x010a
        /*040a*/ 	.byte	0x05
	.zero		1


	//   ....[48]....
        /*040c*/ 	.word	0x00002a60
        /*0410*/ 	.word	0x00000000
        /*0414*/ 	.word	0x00000000
        /*0418*/ 	.short	0x010a
        /*041a*/ 	.byte	0xff
	.zero		1


	//   ....[49]....
        /*041c*/ 	.word	0x00002b80
        /*0420*/ 	.word	0x00000002
        /*0424*/ 	.word	0x000000f0
        /*0428*/ 	.short	0x010a
        /*042a*/ 	.byte	0xff
	.zero		1


	//   ....[50]....
        /*042c*/ 	.word	0x00002bf0
        /*0430*/ 	.word	0x00000002
        /*0434*/ 	.word	0x00000000
        /*0438*/ 	.short	0x0101
        /*043a*/ 	.byte	0xff
	.zero		1


	//   ....[51]....
        /*043c*/ 	.word	0x00002c10
        /*0440*/ 	.word	0x000000ff
        /*0444*/ 	.word	0x000000a0
        /*0448*/ 	.short	0x010a
        /*044a*/ 	.byte	0x04
	.zero		1


	//   ....[52]....
        /*044c*/ 	.word	0x00002d30
        /*0450*/ 	.word	0x00000002
        /*0454*/ 	.word	0x00000090
        /*0458*/ 	.short	0x010a
        /*045a*/ 	.byte	0xff
	.zero		1


	//   ....[53]....
        /*045c*/ 	.word	0x00002e30
        /*0460*/ 	.word	0x00000002
        /*0464*/ 	.word	0x00000000
        /*0468*/ 	.short	0x0101
        /*046a*/ 	.byte	0xff
	.zero		1


	//   ....[54]....
        /*046c*/ 	.word	0x00002ec0
        /*0470*/ 	.word	0x000000ff
        /*0474*/ 	.word	0x000000a0
        /*0478*/ 	.short	0x0106
        /*047a*/ 	.byte	0x04
	.zero		1


	//   ....[55]....
        /*047c*/ 	.word	0x00002ee0
        /*0480*/ 	.word	0x000000ff
        /*0484*/ 	.word	0x000000a0
        /*0488*/ 	.short	0x010a
        /*048a*/ 	.byte	0x04
	.zero		1


	//   ....[56]....
        /*048c*/ 	.word	0x00002f70
        /*0490*/ 	.word	0x000000ff
        /*0494*/ 	.word	0x000000a0
        /*0498*/ 	.short	0x0106
        /*049a*/ 	.byte	0x07
	.zero		1


	//   ....[57]....
        /*049c*/ 	.word	0x00002fb0
        /*04a0*/ 	.word	0x00000000
        /*04a4*/ 	.word	0x000000a0
        /*04a8*/ 	.short	0x010a
        /*04aa*/ 	.byte	0xff
	.zero		1


	//   ....[58]....
        /*04ac*/ 	.word	0x00003580
        /*04b0*/ 	.word	0x00000000
        /*04b4*/ 	.word	0x00000090
        /*04b8*/ 	.short	0x010a
        /*04ba*/ 	.byte	0xff
	.zero		1


	//   ....[59]....
        /*04bc*/ 	.word	0x00003680
        /*04c0*/ 	.word	0x00000003
        /*04c4*/ 	.word	0x00000000
        /*04c8*/ 	.short	0x0101
        /*04ca*/ 	.byte	0xff
	.zero		1


	//   ....[60]....
        /*04cc*/ 	.word	0x00003690
        /*04d0*/ 	.word	0x000000ff
        /*04d4*/ 	.word	0x00000000
        /*04d8*/ 	.short	0x010a
        /*04da*/ 	.byte	0x04
	.zero		1


	//   ....[61]....
        /*04dc*/ 	.word	0x00003710
        /*04e0*/ 	.word	0x000000ff
        /*04e4*/ 	.word	0x000000d0
        /*04e8*/ 	.short	0x010a
        /*04ea*/ 	.byte	0x2e
	.zero		1


	//   ....[62]....
        /*04ec*/ 	.word	0x000037f0
        /*04f0*/ 	.word	0x000000ff
        /*04f4*/ 	.word	0x00000000
        /*04f8*/ 	.short	0x010a
        /*04fa*/ 	.byte	0x07
	.zero		1


	//   ....[63]....
        /*04fc*/ 	.word	0x00003930
        /*0500*/ 	.word	0x000000ff
        /*0504*/ 	.word	0x00000000
        /*0508*/ 	.short	0x010a
        /*050a*/ 	.byte	0x04
	.zero		1


	//   ....[64]....
        /*050c*/ 	.word	0x00003d00
        /*0510*/ 	.word	0x000000ff
        /*0514*/ 	.word	0x00000000
        /*0518*/ 	.short	0x010a
        /*051a*/ 	.byte	0x04
	.zero		1


	//   ....[65]....
        /*051c*/ 	.word	0x00003d90
        /*0520*/ 	.word	0x000000ff
        /*0524*/ 	.word	0x00000000
        /*0528*/ 	.short	0x010a
        /*052a*/ 	.byte	0x05
	.zero		1


	//   ....[66]....
        /*052c*/ 	.word	0x00003e20
        /*0530*/ 	.word	0x000000ff
        /*0534*/ 	.word	0x00000000
        /*0538*/ 	.short	0x010a
        /*053a*/ 	.byte	0x05
	.zero		1


	//   ....[67]....
        /*053c*/ 	.word	0x00003eb0
        /*0540*/ 	.word	0x000000ff
        /*0544*/ 	.word	0x00000000
        /*0548*/ 	.short	0x010a
        /*054a*/ 	.byte	0x04
	.zero		1


	//   ....[68]....
        /*054c*/ 	.word	0x000043d0
        /*0550*/ 	.word	0x00000008
        /*0554*/ 	.word	0x00000090
        /*0558*/ 	.short	0x010a
        /*055a*/ 	.byte	0xff
	.zero		1


	//   ....[69]....
        /*055c*/ 	.word	0x00004540
        /*0560*/ 	.word	0x00000000
        /*0564*/ 	.word	0x00000000
        /*0568*/ 	.short	0x0101
        /*056a*/ 	.byte	0xff
	.zero		1


	//   ....[70]....
        /*056c*/ 	.word	0x00004a20
        /*0570*/ 	.word	0x000000ff
        /*0574*/ 	.word	0x00000088
        /*0578*/ 	.short	0x010a
        /*057a*/ 	.byte	0x15
	.zero		1


	//   ....[71]....
        /*057c*/ 	.word	0x00004bb0
        /*0580*/ 	.word	0x000000ff
        /*0584*/ 	.word	0x00000060
        /*0588*/ 	.short	0x010a
        /*058a*/ 	.byte	0x15
	.zero		1


	//   ....[72]....
        /*058c*/ 	.word	0x00004d00
        /*0590*/ 	.word	0x000000ff
        /*0594*/ 	.word	0x00000040
        /*0598*/ 	.short	0x010b
        /*059a*/ 	.byte	0x15
	.zero		1


	//   ....[73]....
        /*059c*/ 	.word	0x00004d20
        /*05a0*/ 	.word	0x000000ff
        /*05a4*/ 	.word	0x00000000
        /*05a8*/ 	.short	0x0101
        /*05aa*/ 	.byte	0x04
	.zero		1


	//   ....[74]....
        /*05ac*/ 	.word	0x00004d30
        /*05b0*/ 	.word	0x000000ff
        /*05b4*/ 	.word	0x00000068
        /*05b8*/ 	.short	0x010a
        /*05ba*/ 	.byte	0x15
	.zero		1


	//   ....[75]....
        /*05bc*/ 	.word	0x00004e80
        /*05c0*/ 	.word	0x000000ff
        /*05c4*/ 	.word	0x00000048
        /*05c8*/ 	.short	0x010b
        /*05ca*/ 	.byte	0x15
	.zero		1


	//   ....[76]....
        /*05cc*/ 	.word	0x00004ea0
        /*05d0*/ 	.word	0x000000ff
        /*05d4*/ 	.word	0x00000000
        /*05d8*/ 	.short	0x0101
        /*05da*/ 	.byte	0x04
	.zero		1


	//   ....[77]....
        /*05dc*/ 	.word	0x00004eb0
        /*05e0*/ 	.word	0x000000ff
        /*05e4*/ 	.word	0x00000070
        /*05e8*/ 	.short	0x010a
        /*05ea*/ 	.byte	0x15
	.zero		1


	//   ....[78]....
        /*05ec*/ 	.word	0x00005010
        /*05f0*/ 	.word	0x000000ff
        /*05f4*/ 	.word	0x00000050
        /*05f8*/ 	.short	0x010b
        /*05fa*/ 	.byte	0x15
	.zero		1


	//   ....[79]....
        /*05fc*/ 	.word	0x00005030
        /*0600*/ 	.word	0x000000ff
        /*0604*/ 	.word	0x00000000
        /*0608*/ 	.short	0x0101
        /*060a*/ 	.byte	0x04
	.zero		1


	//   ....[80]....
        /*060c*/ 	.word	0x00005040
        /*0610*/ 	.word	0x000000ff
        /*0614*/ 	.word	0x00000078
        /*0618*/ 	.short	0x010a
        /*061a*/ 	.byte	0x15
	.zero		1


	//   ....[81]....
        /*061c*/ 	.word	0x00005230
        /*0620*/ 	.word	0x000000ff
        /*0624*/ 	.word	0x00000058
        /*0628*/ 	.short	0x010b
        /*062a*/ 	.byte	0x15
	.zero		1


	//   ....[82]....
        /*062c*/ 	.word	0x00005240
        /*0630*/ 	.word	0x000000ff
        /*0634*/ 	.word	0x00000000
        /*0638*/ 	.short	0x0101
        /*063a*/ 	.byte	0x28
	.zero		1


	//   ....[83]....
        /*063c*/ 	.word	0x00005270
        /*0640*/ 	.word	0x000000ff
        /*0644*/ 	.word	0x00000060
        /*0648*/ 	.short	0x010a
        /*064a*/ 	.byte	0x15
	.zero		1


	//   ....[84]....
        /*064c*/ 	.word	0x00005290
        /*0650*/ 	.word	0x000000ff
        /*0654*/ 	.word	0x00000068
        /*0658*/ 	.short	0x010a
        /*065a*/ 	.byte	0x15
	.zero		1


	//   ....[85]....
        /*065c*/ 	.word	0x000052b0
        /*0660*/ 	.word	0x000000ff
        /*0664*/ 	.word	0x00000070
        /*0668*/ 	.short	0x010a
        /*066a*/ 	.byte	0x15
	.zero		1


	//   ....[86]....
        /*066c*/ 	.word	0x000052f0
        /*0670*/ 	.word	0x00000000
        /*0674*/ 	.word	0x00000078
        /*0678*/ 	.short	0x010a
        /*067a*/ 	.byte	0xff
	.zero		1


	//   ....[87]....
        /*067c*/ 	.word	0x00005640
        /*0680*/ 	.word	0x00000003
        /*0684*/ 	.word	0x00000090
        /*0688*/ 	.short	0x010a
        /*068a*/ 	.byte	0xff
	.zero		1


	//   ....[88]....
        /*068c*/ 	.word	0x000057c0
        /*0690*/ 	.word	0x00000000
        /*0694*/ 	.word	0x00000000
        /*0698*/ 	.short	0x0101
        /*069a*/ 	.byte	0xff
	.zero		1


	//   ....[89]....
        /*069c*/ 	.word	0x00006310
        /*06a0*/ 	.word	0x000000ff
        /*06a4*/ 	.word	0x00000040
        /*06a8*/ 	.short	0x010a
        /*06aa*/ 	.byte	0x2c
	.zero		1


	//   ....[90]....
        /*06ac*/ 	.word	0x00006350
        /*06b0*/ 	.word	0x0000001a
        /*06b4*/ 	.word	0x000000b0
        /*06b8*/ 	.short	0x010a
        /*06ba*/ 	.byte	0xff
	.zero		1


	//   ....[91]....
        /*06bc*/ 	.word	0x00006460
        /*06c0*/ 	.word	0x000000ff
        /*06c4*/ 	.word	0x00000040
        /*06c8*/ 	.short	0x010a
        /*06ca*/ 	.byte	0x2c
	.zero		1


	//   ....[92]....
        /*06cc*/ 	.word	0x00006540
        /*06d0*/ 	.word	0x0000001a
        /*06d4*/ 	.word	0x000000b0
        /*06d8*/ 	.short	0x010a
        /*06da*/ 	.byte	0xff
	.zero		1


	//   ....[93]....
        /*06dc*/ 	.word	0x00006c70
        /*06e0*/ 	.word	0x00000000
        /*06e4*/ 	.word	0x00000000
        /*06e8*/ 	.short	0x0101
        /*06ea*/ 	.byte	0xff
	.zero		1


	//   ....[94]....
        /*06ec*/ 	.word	0x00006c80
        /*06f0*/ 	.word	0x00000002
        /*06f4*/ 	.word	0x00000040
        /*06f8*/ 	.short	0x010a
        /*06fa*/ 	.byte	0xff
	.zero		1


	//   ....[95]....
        /*06fc*/ 	.word	0x00006d40
        /*0700*/ 	.word	0x00000002
        /*0704*/ 	.word	0x00000040
        /*0708*/ 	.short	0x010a
        /*070a*/ 	.byte	0xff
	.zero		1


	//   ....[96]....
        /*070c*/ 	.word	0x00007500
        /*0710*/ 	.word	0x00000000
        /*0714*/ 	.word	0x00000000
        /*0718*/ 	.short	0x0101
        /*071a*/ 	.byte	0xff
	.zero		1


	//   ....[97]....
        /*071c*/ 	.word	0x00007520
        /*0720*/ 	.word	0x00000002
        /*0724*/ 	.word	0x00000040
        /*0728*/ 	.short	0x010a
        /*072a*/ 	.byte	0xff
	.zero		1


	//   ....[98]....
        /*072c*/ 	.word	0x000075d0
        /*0730*/ 	.word	0x00000002
        /*0734*/ 	.word	0x00000040
        /*0738*/ 	.short	0x010a
        /*073a*/ 	.byte	0xff
	.zero		1


	//   ....[99]....
        /*073c*/ 	.word	0x00007d90
        /*0740*/ 	.word	0x00000000
        /*0744*/ 	.word	0x00000000
        /*0748*/ 	.short	0x0101
        /*074a*/ 	.byte	0xff
	.zero		1


	//   ....[100]....
        /*074c*/ 	.word	0x00007db0
        /*0750*/ 	.word	0x00000003
        /*0754*/ 	.word	0x00000040
        /*0758*/ 	.short	0x010a
        /*075a*/ 	.byte	0xff
	.zero		1


	//   ....[101]....
        /*075c*/ 	.word	0x00007e60
        /*0760*/ 	.word	0x00000003
        /*0764*/ 	.word	0x00000040
        /*0768*/ 	.short	0x010a
        /*076a*/ 	.byte	0xff
	.zero		1


	//   ....[102]....
        /*076c*/ 	.word	0x00008200
        /*0770*/ 	.word	0x000000ff
        /*0774*/ 	.word	0x00000000
        /*0778*/ 	.short	0x0101
        /*077a*/ 	.byte	0x04
	.zero		1


	//   ....[103]....
        /*077c*/ 	.word	0x00008680
        /*0780*/ 	.word	0x00000000
        /*0784*/ 	.word	0x00000000
        /*0788*/ 	.short	0x0101
        /*078a*/ 	.byte	0xff
	.zero		1


	//   ....[104]....
        /*078c*/ 	.word	0x00008910
        /*0790*/ 	.word	0x000000ff
        /*0794*/ 	.word	0x00000000
        /*0798*/ 	.short	0x0101
        /*079a*/ 	.byte	0x04
	.zero		1


	//   ....[105]....
        /*079c*/ 	.word	0x00008930
        /*07a0*/ 	.word	0x00000000
        /*07a4*/ 	.word	0x00000100
        /*07a8*/ 	.short	0x010a
        /*07aa*/ 	.byte	0xff
	.zero		1


	//   ....[106]....
        /*07ac*/ 	.word	0x00008990
        /*07b0*/ 	.word	0x00000000
        /*07b4*/ 	.word	0x00000020
        /*07b8*/ 	.short	0x010a
        /*07ba*/ 	.byte	0xff
	.zero		1


	//   ....[107]....
        /*07bc*/ 	.word	0x000089f0
        /*07c0*/ 	.word	0x00000000
        /*07c4*/ 	.word	0x00000020
        /*07c8*/ 	.short	0x010a
        /*07ca*/ 	.byte	0xff
	.zero		1


	//   ....[108]....
        /*07cc*/ 	.word	0x00008a40
        /*07d0*/ 	.word	0x00000003
        /*07d4*/ 	.word	0x00000090
        /*07d8*/ 	.short	0x010a
        /*07da*/ 	.byte	0xff
	.zero		1


	//   ....[109]....
        /*07dc*/ 	.word	0x00008aa0
        /*07e0*/ 	.word	0x00000000
        /*07e4*/ 	.word	0x00000000
        /*07e8*/ 	.short	0x010a
        /*07ea*/ 	.byte	0xff
	.zero		1


	//   ....[110]....
        /*07ec*/ 	.word	0x00008b00
        /*07f0*/ 	.word	0x00000000
        /*07f4*/ 	.word	0x00000000
        /*07f8*/ 	.short	0x010a
        /*07fa*/ 	.byte	0xff
	.zero		1


	//   ....[111]....
        /*07fc*/ 	.word	0x00008b60
        /*0800*/ 	.word	0x00000000
        /*0804*/ 	.word	0x00000000
        /*0808*/ 	.short	0x010a
        /*080a*/ 	.byte	0xff
	.zero		1


	//   ....[112]....
        /*080c*/ 	.word	0x00008bb0
        /*0810*/ 	.word	0x00000002
        /*0814*/ 	.word	0x000000f0
        /*0818*/ 	.short	0x010a
        /*081a*/ 	.byte	0xff
	.zero		1


	//   ....[113]....
        /*081c*/ 	.word	0x00008c10
        /*0820*/ 	.word	0x00000002
        /*0824*/ 	.word	0x000000a0
        /*0828*/ 	.short	0x010a
        /*082a*/ 	.byte	0xff
	.zero		1


	//   ....[114]....
        /*082c*/ 	.word	0x00008c60
        /*0830*/ 	.word	0x00000002
        /*0834*/ 	.word	0x00000090
        /*0838*/ 	.short	0x010a
        /*083a*/ 	.byte	0xff
	.zero		1


	//   ....[115]....
        /*083c*/ 	.word	0x00008cc0
        /*0840*/ 	.word	0x00000000
        /*0844*/ 	.word	0x000000a0
        /*0848*/ 	.short	0x010a
        /*084a*/ 	.byte	0xff
	.zero		1


	//   ....[116]....
        /*084c*/ 	.word	0x00008d10
        /*0850*/ 	.word	0x00000000
        /*0854*/ 	.word	0x00000090
        /*0858*/ 	.short	0x010a
        /*085a*/ 	.byte	0xff
	.zero		1


	//   ....[117]....
        /*085c*/ 	.word	0x00008d70
        /*0860*/ 	.word	0x00000002
        /*0864*/ 	.word	0x000000d0
        /*0868*/ 	.short	0x010a
        /*086a*/ 	.byte	0xff
	.zero		1


	//   ....[118]....
        /*086c*/ 	.word	0x00008dd0
        /*0870*/ 	.word	0x00000000
        /*0874*/ 	.word	0x00000000
        /*0878*/ 	.short	0x010a
        /*087a*/ 	.byte	0xff
	.zero		1


	//   ....[119]....
        /*087c*/ 	.word	0x00008e30
        /*0880*/ 	.word	0x00000000
        /*0884*/ 	.word	0x00000000
        /*0888*/ 	.short	0x010a
        /*088a*/ 	.byte	0xff
	.zero		1


	//   ....[120]....
        /*088c*/ 	.word	0x00008e90
        /*0890*/ 	.word	0x00000000
        /*0894*/ 	.word	0x00000000
        /*0898*/ 	.short	0x010a
        /*089a*/ 	.byte	0xff
	.zero		1


	//   ....[121]....
        /*089c*/ 	.word	0x00008ef0
        /*08a0*/ 	.word	0x00000000
        /*08a4*/ 	.word	0x00000000
        /*08a8*/ 	.short	0x010a
        /*08aa*/ 	.byte	0xff
	.zero		1


	//   ....[122]....
        /*08ac*/ 	.word	0x00008f50
        /*08b0*/ 	.word	0x00000000
        /*08b4*/ 	.word	0x00000000
        /*08b8*/ 	.short	0x010a
        /*08ba*/ 	.byte	0xff
	.zero		1


	//   ....[123]....
        /*08bc*/ 	.word	0x00008fa0
        /*08c0*/ 	.word	0x00000008
        /*08c4*/ 	.word	0x00000090
        /*08c8*/ 	.short	0x010a
        /*08ca*/ 	.byte	0xff
	.zero		1


	//   ....[124]....
        /*08cc*/ 	.word	0x00009000
        /*08d0*/ 	.word	0x00000000
        /*08d4*/ 	.word	0x00000088
        /*08d8*/ 	.short	0x010a
        /*08da*/ 	.byte	0xff
	.zero		1


	//   ....[125]....
        /*08dc*/ 	.word	0x00009060
        /*08e0*/ 	.word	0x00000000
        /*08e4*/ 	.word	0x00000060
        /*08e8*/ 	.short	0x010a
        /*08ea*/ 	.byte	0xff
	.zero		1


	//   ....[126]....
        /*08ec*/ 	.word	0x000090c0
        /*08f0*/ 	.word	0x00000000
        /*08f4*/ 	.word	0x00000068
        /*08f8*/ 	.short	0x010a
        /*08fa*/ 	.byte	0xff
	.zero		1


	//   ....[127]....
        /*08fc*/ 	.word	0x00009120
        /*0900*/ 	.word	0x00000000
        /*0904*/ 	.word	0x00000070
        /*0908*/ 	.short	0x010a
        /*090a*/ 	.byte	0xff
	.zero		1


	//   ....[128]....
        /*090c*/ 	.word	0x00009180
        /*0910*/ 	.word	0x00000000
        /*0914*/ 	.word	0x00000078
        /*0918*/ 	.short	0x010a
        /*091a*/ 	.byte	0xff
	.zero		1


	//   ....[129]....
        /*091c*/ 	.word	0x000091e0
        /*0920*/ 	.word	0x00000000
        /*0924*/ 	.word	0x00000060
        /*0928*/ 	.short	0x010a
        /*092a*/ 	.byte	0xff
	.zero		1


	//   ....[130]....
        /*092c*/ 	.word	0x00009240
        /*0930*/ 	.word	0x00000000
        /*0934*/ 	.word	0x00000068
        /*0938*/ 	.short	0x010a
        /*093a*/ 	.byte	0xff
	.zero		1


	//   ....[131]....
        /*093c*/ 	.word	0x000092a0
        /*0940*/ 	.word	0x00000000
        /*0944*/ 	.word	0x00000070
        /*0948*/ 	.short	0x010a
        /*094a*/ 	.byte	0xff
	.zero		1


	//   ....[132]....
        /*094c*/ 	.word	0x000092f0
        /*0950*/ 	.word	0x00000003
        /*0954*/ 	.word	0x00000090
        /*0958*/ 	.short	0x010a
        /*095a*/ 	.byte	0xff
	.zero		1


	//   ....[133]....
        /*095c*/ 	.word	0x00009350
        /*0960*/ 	.word	0x00000000
        /*0964*/ 	.word	0x00000040
        /*0968*/ 	.short	0x010a
        /*096a*/ 	.byte	0xff
	.zero		1


	//   ....[134]....
        /*096c*/ 	.word	0x000093a0
        /*0970*/ 	.word	0x0000001a
        /*0974*/ 	.word	0x000000b0
        /*0978*/ 	.short	0x010a
        /*097a*/ 	.byte	0xff
	.zero		1


	//   ....[135]....
        /*097c*/ 	.word	0x000093f0
        /*0980*/ 	.word	0x00000002
        /*0984*/ 	.word	0x00000040
        /*0988*/ 	.short	0x010a
        /*098a*/ 	.byte	0xff
	.zero		1


	//   ....[136]....
        /*098c*/ 	.word	0x00009440
        /*0990*/ 	.word	0x00000002
        /*0994*/ 	.word	0x00000040
        /*0998*/ 	.short	0x010a
        /*099a*/ 	.byte	0xff
	.zero		1


	//   ....[137]....
        /*099c*/ 	.word	0x00009490
        /*09a0*/ 	.word	0x00000003
        /*09a4*/ 	.word	0x00000040
        /*09a8*/ 	.short	0x010a
        /*09aa*/ 	.byte	0xff
	.zero		1


	//----- nvinfo : EIATTR_NUM_MBARRIERS
	.align		4
.L_47:
        /*09ac*/ 	.byte	0x03, 0x38
        /*09ae*/ 	.short	0x0022


	//----- nvinfo : EIATTR_EXIT_INSTR_OFFSETS
	.align		4
        /*09b0*/ 	.byte	0x04, 0x1c
        /*09b2*/ 	.short	(.L_49 - .L_48)


	//   ....[0]....
.L_48:
        /*09b4*/ 	.word	0x00002a90


	//   ....[1]....
        /*09b8*/ 	.word	0x00002f80


	//   ....[2]....
        /*09bc*/ 	.word	0x00002fe0


	//   ....[3]....
        /*09c0*/ 	.word	0x00004110


	//   ....[4]....
        /*09c4*/ 	.word	0x00005320


	//   ....[5]....
        /*09c8*/ 	.word	0x00005360


	//   ....[6]....
        /*09cc*/ 	.word	0x00008800


	//   ....[7]....
        /*09d0*/ 	.word	0x00008880


	//   ....[8]....
        /*09d4*/ 	.word	0x000088b0


	//   ....[9]....
        /*09d8*/ 	.word	0x00008920


	//----- nvinfo : EIATTR_MAX_THREADS
	.align		4
.L_49:
        /*09dc*/ 	.byte	0x04, 0x05
        /*09de*/ 	.short	(.L_51 - .L_50)
.L_50:
        /*09e0*/ 	.word	0x00000100
        /*09e4*/ 	.word	0x00000001
        /*09e8*/ 	.word	0x00000001


	//----- nvinfo : EIATTR_CRS_STACK_SIZE
	.align		4
.L_51:
        /*09ec*/ 	.byte	0x04, 0x1e
        /*09ee*/ 	.short	(.L_53 - .L_52)
.L_52:
        /*09f0*/ 	.word	0x00000000


	//----- nvinfo : EIATTR_CBANK_PARAM_SIZE
	.align		4
.L_53:
        /*09f4*/ 	.byte	0x03, 0x19
        /*09f6*/ 	.short	0x0800


	//----- nvinfo : EIATTR_PARAM_CBANK
	.align		4
        /*09f8*/ 	.byte	0x04, 0x0a
        /*09fa*/ 	.short	(.L_55 - .L_54)
	.align		4
.L_54:
        /*09fc*/ 	.word	index@(.nv.constant0._ZN7cutlass13device_kernelINS_4gemm6kernel13GemmUniversalIN4cute5tupleIJiiiiEEENS1_10collective13CollectiveMmaINS1_35MainloopSm100TmaUmmaWarpSpecializedILi4ELi2ELi4ENS5_IJNS4_1CILi2EEENSA_ILi1EEESC_EEEEENS5_IJNSA_ILi64EEENSA_ILi128EEESG_EEENS_10bfloat16_tENS5_IJlSC_lEEESI_SJ_NS4_8TiledMMAINS4_8MMA_AtomIJNS4_20SM100_MMA_F16BF16_SSISI_SI_fLi64ELi128ELNS4_4UMMA5MajorE0ELSO_0ELNSN_7ScaleInE0ELSP_0EEEEEENS4_6LayoutINS5_IJSC_SC_SC_EEENS5_IJNSA_ILi0EEESU_SU_EEEEENS5_IJNS4_10UnderscoreESX_SX_EEEEENS4_13SM90_TMA_LOADENS4_14ComposedLayoutINS4_7SwizzleILi3ELi4ELi3EEENS4_18smem_ptr_flag_bitsILi16EEENSS_INS5_IJNSA_ILi8EEESF_EEENS5_IJSF_SC_EEEEEEEvNS4_8identityENS4_23SM90_TMA_LOAD_MULTICASTES1A_vS1B_EENS_8epilogue10collective18CollectiveEpilogueINS1E_23Sm100TmaWarpSpecializedILi4ELi2ELi16ELb1ELb0EEEJSH_NS5_IJNSS_ISF_SC_EENSS_INSA_ILi32EEESC_EEEEESI_SJ_SI_SJ_NS1E_6fusion15FusionCallbacksIS1I_NS1N_17LinearCombinationISI_fSI_fLNS_15FloatRoundStyleE2EEESH_S1M_JEEENS4_5SM1004TMEM4LOAD26SM100_TMEM_LOAD_16dp256b4xES10_NS11_INS12_ILi2ELi4ELi3EEES15_NSS_INS5_IJS16_S1K_EEENS5_IJS1K_SC_EEEEEEENS4_17SM75_U32x4_LDSM_NENS4_14SM90_TMA_STOREES21_NS4_17SM90_U32x4_STSM_NENS4_39AutoVectorizingCopyWithAssumedAlignmentILi128EEEEEEvvEEEEvNT_6ParamsE)
        /*0a00*/ 	.short	0x0380
        /*0a02*/ 	.short	0x0800


	//----- nvinfo : EIATTR_SW_WAR
	.align		4
.L_55:
        /*0a04*/ 	.byte	0x04, 0x36
        /*0a06*/ 	.short	(.L_57 - .L_56)
.L_56:
        /*0a08*/ 	.word	0x00000008
.L_57:


//--------------------- .nv.callgraph             --------------------------
	.section	.nv.callgraph,"",@"SHT_CUDA_CALLGRAPH"
	.align	4
	.sectionentsize	8
	.align		4
        /*0000*/ 	.word	0x00000000
	.align		4
        /*0004*/ 	.word	0xffffffff
	.align		4
        /*0008*/ 	.word	index@(_ZN7cutlass13device_kernelINS_4gemm6kernel13GemmUniversalIN4cute5tupleIJiiiiEEENS1_10collective13CollectiveMmaINS1_35MainloopSm100TmaUmmaWarpSpecializedILi4ELi2ELi4ENS5_IJNS4_1CILi2EEENSA_ILi1EEESC_EEEEENS5_IJNSA_ILi64EEENSA_ILi128EEESG_EEENS_10bfloat16_tENS5_IJlSC_lEEESI_SJ_NS4_8TiledMMAINS4_8MMA_AtomIJNS4_20SM100_MMA_F16BF16_SSISI_SI_fLi64ELi128ELNS4_4UMMA5MajorE0ELSO_0ELNSN_7ScaleInE0ELSP_0EEEEEENS4_6LayoutINS5_IJSC_SC_SC_EEENS5_IJNSA_ILi0EEESU_SU_EEEEENS5_IJNS4_10UnderscoreESX_SX_EEEEENS4_13SM90_TMA_LOADENS4_14ComposedLayoutINS4_7SwizzleILi3ELi4ELi3EEENS4_18smem_ptr_flag_bitsILi16EEENSS_INS5_IJNSA_ILi8EEESF_EEENS5_IJSF_SC_EEEEEEEvNS4_8identityENS4_23SM90_TMA_LOAD_MULTICASTES1A_vS1B_EENS_8epilogue10collective18CollectiveEpilogueINS1E_23Sm100TmaWarpSpecializedILi4ELi2ELi16ELb1ELb0EEEJSH_NS5_IJNSS_ISF_SC_EENSS_INSA_ILi32EEESC_EEEEESI_SJ_SI_SJ_NS1E_6fusion15FusionCallbacksIS1I_NS1N_17LinearCombinationISI_fSI_fLNS_15FloatRoundStyleE2EEESH_S1M_JEEENS4_5SM1004TMEM4LOAD26SM100_TMEM_LOAD_16dp256b4xES10_NS11_INS12_ILi2ELi4ELi3EEES15_NSS_INS5_IJS16_S1K_EEENS5_IJS1K_SC_EEEEEEENS4_17SM75_U32x4_LDSM_NENS4_14SM90_TMA_STOREES21_NS4_17SM90_U32x4_STSM_NENS4_39AutoVectorizingCopyWithAssumedAlignmentILi128EEEEEEvvEEEEvNT_6ParamsE)
	.align		4
        /*000c*/ 	.word	index@(__assertfail)
	.align		4
        /*0010*/ 	.word	0x00000000
	.align		4
        /*0014*/ 	.word	0xfffffffe
	.align		4
        /*0018*/ 	.word	0x00000000
	.align		4
        /*001c*/ 	.word	0xfffffffd
	.align		4
        /*0020*/ 	.word	0x00000000
	.align		4
        /*0024*/ 	.word	0xfffffffc


//--------------------- .nv.constant4             --------------------------
	.section	.nv.constant4,"a",@progbits
	.align	8
	.align		8
.nv.constant4:
        /*0000*/ 	.dword	__assertfail
	.align		8
        /*0008*/ 	.dword	__unnamed_1
	.align		8
        /*0010*/ 	.dword	__unnamed_2
	.align		8
        /*0018*/ 	.dword	_ZN39_INTERNAL_5f79dfe1_4_k_cu_a3ccb885_88024cuda3std3__45__cpo5beginE
	.align		8
        /*0020*/ 	.dword	_ZN39_INTERNAL_5f79dfe1_4_k_cu_a3ccb885_88024cuda3std3__45__cpo3endE
	.align		8
        /*0028*/ 	.dword	_ZN39_INTERNAL_5f79dfe1_4_k_cu_a3ccb885_88024cuda3std3__45__cpo6cbeginE
	.align		8
        /*0030*/ 	.dword	_ZN39_INTERNAL_5f79dfe1_4_k_cu_a3ccb885_88024cuda3std3__45__cpo4cendE
	.align		8
        /*0038*/ 	.dword	_ZN39_INTERNAL_5f79dfe1_4_k_cu_a3ccb885_88024cuda3std3__441_GLOBAL__N__5f79dfe1_4_k_cu_a3ccb885_88026ignoreE
	.align		8
        /*0040*/ 	.dword	_ZN39_INTERNAL_5f79dfe1_4_k_cu_a3ccb885_88024cuda3std3__419piecewise_constructE
	.align		8
        /*0048*/ 	.dword	_ZN39_INTERNAL_5f79dfe1_4_k_cu_a3ccb885_88024cuda3std3__48in_placeE
	.align		8
        /*0050*/ 	.dword	_ZN39_INTERNAL_5f79dfe1_4_k_cu_a3ccb885_88024cuda3std6ranges3__45__cpo4swapE
	.align		8
        /*0058*/ 	.dword	_ZN39_INTERNAL_5f79dfe1_4_k_cu_a3ccb885_88024cuda3std6ranges3__45__cpo9iter_moveE
	.align		8
        /*0060*/ 	.dword	_ZN39_INTERNAL_5f79dfe1_4_k_cu_a3ccb885_88024cute7productE
	.align		8
        /*0068*/ 	.dword	_ZN39_INTERNAL_5f79dfe1_4_k_cu_a3ccb885_88024cute1_E
	.align		8
        /*0070*/ 	.dword	$str$25
	.align		8
        /*0078*/ 	.dword	$str$26
	.align		8
        /*0080*/ 	.dword	$str$27
	.align		8
        /*0088*/ 	.dword	$str$28


//--------------------- .text._ZN7cutlass13device_kernelINS_4gemm6kernel13GemmUniversalIN4cute5tupleIJiiiiEEENS1_10collective13CollectiveMmaINS1_35MainloopSm100TmaUmmaWarpSpecializedILi4ELi2ELi4ENS5_IJNS4_1CILi2EEENSA_ILi1EEESC_EEEEENS5_IJNSA_ILi64EEENSA_ILi128EEESG_EEENS_10bfloat16_tENS5_IJlSC_lEEESI_SJ_NS4_8TiledMMAINS4_8MMA_AtomIJNS4_20SM100_MMA_F16BF16_SSISI_SI_fLi64ELi128ELNS4_4UMMA5MajorE0ELSO_0ELNSN_7ScaleInE0ELSP_0EEEEEENS4_6LayoutINS5_IJSC_SC_SC_EEENS5_IJNSA_ILi0EEESU_SU_EEEEENS5_IJNS4_10UnderscoreESX_SX_EEEEENS4_13SM90_TMA_LOADENS4_14ComposedLayoutINS4_7SwizzleILi3ELi4ELi3EEENS4_18smem_ptr_flag_bitsILi16EEENSS_INS5_IJNSA_ILi8EEESF_EEENS5_IJSF_SC_EEEEEEEvNS4_8identityENS4_23SM90_TMA_LOAD_MULTICASTES1A_vS1B_EENS_8epilogue10collective18CollectiveEpilogueINS1E_23Sm100TmaWarpSpecializedILi4ELi2ELi16ELb1ELb0EEEJSH_NS5_IJNSS_ISF_SC_EENSS_INSA_ILi32EEESC_EEEEESI_SJ_SI_SJ_NS1E_6fusion15FusionCallbacksIS1I_NS1N_17LinearCombinationISI_fSI_fLNS_15FloatRoundStyleE2EEESH_S1M_JEEENS4_5SM1004TMEM4LOAD26SM100_TMEM_LOAD_16dp256b4xES10_NS11_INS12_ILi2ELi4ELi3EEES15_NSS_INS5_IJS16_S1K_EEENS5_IJS1K_SC_EEEEEEENS4_17SM75_U32x4_LDSM_NENS4_14SM90_TMA_STOREES21_NS4_17SM90_U32x4_STSM_NENS4_39AutoVectorizingCopyWithAssumedAlignmentILi128EEEEEEvvEEEEvNT_6ParamsE --------------------------
	.section	.text._ZN7cutlass13device_kernelINS_4gemm6kernel13GemmUniversalIN4cute5tupleIJiiiiEEENS1_10collective13CollectiveMmaINS1_35MainloopSm100TmaUmmaWarpSpecializedILi4ELi2ELi4ENS5_IJNS4_1CILi2EEENSA_ILi1EEESC_EEEEENS5_IJNSA_ILi64EEENSA_ILi128EEESG_EEENS_10bfloat16_tENS5_IJlSC_lEEESI_SJ_NS4_8TiledMMAINS4_8MMA_AtomIJNS4_20SM100_MMA_F16BF16_SSISI_SI_fLi64ELi128ELNS4_4UMMA5MajorE0ELSO_0ELNSN_7ScaleInE0ELSP_0EEEEEENS4_6LayoutINS5_IJSC_SC_SC_EEENS5_IJNSA_ILi0EEESU_SU_EEEEENS5_IJNS4_10UnderscoreESX_SX_EEEEENS4_13SM90_TMA_LOADENS4_14ComposedLayoutINS4_7SwizzleILi3ELi4ELi3EEENS4_18smem_ptr_flag_bitsILi16EEENSS_INS5_IJNSA_ILi8EEESF_EEENS5_IJSF_SC_EEEEEEEvNS4_8identityENS4_23SM90_TMA_LOAD_MULTICASTES1A_vS1B_EENS_8epilogue10collective18CollectiveEpilogueINS1E_23Sm100TmaWarpSpecializedILi4ELi2ELi16ELb1ELb0EEEJSH_NS5_IJNSS_ISF_SC_EENSS_INSA_ILi32EEESC_EEEEESI_SJ_SI_SJ_NS1E_6fusion15FusionCallbacksIS1I_NS1N_17LinearCombinationISI_fSI_fLNS_15FloatRoundStyleE2EEESH_S1M_JEEENS4_5SM1004TMEM4LOAD26SM100_TMEM_LOAD_16dp256b4xES10_NS11_INS12_ILi2ELi4ELi3EEES15_NSS_INS5_IJS16_S1K_EEENS5_IJS1K_SC_EEEEEEENS4_17SM75_U32x4_LDSM_NENS4_14SM90_TMA_STOREES21_NS4_17SM90_U32x4_STSM_NENS4_39AutoVectorizingCopyWithAssumedAlignmentILi128EEEEEEvvEEEEvNT_6ParamsE,"ax",@progbits
	.align	128
.text._ZN7cutlass13device_kernelINS_4gemm6kernel13GemmUniversalIN4cute5tupleIJiiiiEEENS1_10collective13CollectiveMmaINS1_35MainloopSm100TmaUmmaWarpSpecializedILi4ELi2ELi4ENS5_IJNS4_1CILi2EEENSA_ILi1EEESC_EEEEENS5_IJNSA_ILi64EEENSA_ILi128EEESG_EEENS_10bfloat16_tENS5_IJlSC_lEEESI_SJ_NS4_8TiledMMAINS4_8MMA_AtomIJNS4_20SM100_MMA_F16BF16_SSISI_SI_fLi64ELi128ELNS4_4UMMA5MajorE0ELSO_0ELNSN_7ScaleInE0ELSP_0EEEEEENS4_6LayoutINS5_IJSC_SC_SC_EEENS5_IJNSA_ILi0EEESU_SU_EEEEENS5_IJNS4_10UnderscoreESX_SX_EEEEENS4_13SM90_TMA_LOADENS4_14ComposedLayoutINS4_7SwizzleILi3ELi4ELi3EEENS4_18smem_ptr_flag_bitsILi16EEENSS_INS5_IJNSA_ILi8EEESF_EEENS5_IJSF_SC_EEEEEEEvNS4_8identityENS4_23SM90_TMA_LOAD_MULTICASTES1A_vS1B_EENS_8epilogue10collective18CollectiveEpilogueINS1E_23Sm100TmaWarpSpecializedILi4ELi2ELi16ELb1ELb0EEEJSH_NS5_IJNSS_ISF_SC_EENSS_INSA_ILi32EEESC_EEEEESI_SJ_SI_SJ_NS1E_6fusion15FusionCallbacksIS1I_NS1N_17LinearCombinationISI_fSI_fLNS_15FloatRoundStyleE2EEESH_S1M_JEEENS4_5SM1004TMEM4LOAD26SM100_TMEM_LOAD_16dp256b4xES10_NS11_INS12_ILi2ELi4ELi3EEES15_NSS_INS5_IJS16_S1K_EEENS5_IJS1K_SC_EEEEEEENS4_17SM75_U32x4_LDSM_NENS4_14SM90_TMA_STOREES21_NS4_17SM90_U32x4_STSM_NENS4_39AutoVectorizingCopyWithAssumedAlignmentILi128EEEEEEvvEEEEvNT_6ParamsE:
        .type           _ZN7cutlass13device_kernelINS_4gemm6kernel13GemmUniversalIN4cute5tupleIJiiiiEEENS1_10collective13CollectiveMmaINS1_35MainloopSm100TmaUmmaWarpSpecializedILi4ELi2ELi4ENS5_IJNS4_1CILi2EEENSA_ILi1EEESC_EEEEENS5_IJNSA_ILi64EEENSA_ILi128EEESG_EEENS_10bfloat16_tENS5_IJlSC_lEEESI_SJ_NS4_8TiledMMAINS4_8MMA_AtomIJNS4_20SM100_MMA_F16BF16_SSISI_SI_fLi64ELi128ELNS4_4UMMA5MajorE0ELSO_0ELNSN_7ScaleInE0ELSP_0EEEEEENS4_6LayoutINS5_IJSC_SC_SC_EEENS5_IJNSA_ILi0EEESU_SU_EEEEENS5_IJNS4_10UnderscoreESX_SX_EEEEENS4_13SM90_TMA_LOADENS4_14ComposedLayoutINS4_7SwizzleILi3ELi4ELi3EEENS4_18smem_ptr_flag_bitsILi16EEENSS_INS5_IJNSA_ILi8EEESF_EEENS5_IJSF_SC_EEEEEEEvNS4_8identityENS4_23SM90_TMA_LOAD_MULTICASTES1A_vS1B_EENS_8epilogue10collective18CollectiveEpilogueINS1E_23Sm100TmaWarpSpecializedILi4ELi2ELi16ELb1ELb0EEEJSH_NS5_IJNSS_ISF_SC_EENSS_INSA_ILi32EEESC_EEEEESI_SJ_SI_SJ_NS1E_6fusion15FusionCallbacksIS1I_NS1N_17LinearCombinationISI_fSI_fLNS_15FloatRoundStyleE2EEESH_S1M_JEEENS4_5SM1004TMEM4LOAD26SM100_TMEM_LOAD_16dp256b4xES10_NS11_INS12_ILi2ELi4ELi3EEES15_NSS_INS5_IJS16_S1K_EEENS5_IJS1K_SC_EEEEEEENS4_17SM75_U32x4_LDSM_NENS4_14SM90_TMA_STOREES21_NS4_17SM90_U32x4_STSM_NENS4_39AutoVectorizingCopyWithAssumedAlignmentILi128EEEEEEvvEEEEvNT_6ParamsE,@function
        .size           _ZN7cutlass13device_kernelINS_4gemm6kernel13GemmUniversalIN4cute5tupleIJiiiiEEENS1_10collective13CollectiveMmaINS1_35MainloopSm100TmaUmmaWarpSpecializedILi4ELi2ELi4ENS5_IJNS4_1CILi2EEENSA_ILi1EEESC_EEEEENS5_IJNSA_ILi64EEENSA_ILi128EEESG_EEENS_10bfloat16_tENS5_IJlSC_lEEESI_SJ_NS4_8TiledMMAINS4_8MMA_AtomIJNS4_20SM100_MMA_F16BF16_SSISI_SI_fLi64ELi128ELNS4_4UMMA5MajorE0ELSO_0ELNSN_7ScaleInE0ELSP_0EEEEEENS4_6LayoutINS5_IJSC_SC_SC_EEENS5_IJNSA_ILi0EEESU_SU_EEEEENS5_IJNS4_10UnderscoreESX_SX_EEEEENS4_13SM90_TMA_LOADENS4_14ComposedLayoutINS4_7SwizzleILi3ELi4ELi3EEENS4_18smem_ptr_flag_bitsILi16EEENSS_INS5_IJNSA_ILi8EEESF_EEENS5_IJSF_SC_EEEEEEEvNS4_8identityENS4_23SM90_TMA_LOAD_MULTICASTES1A_vS1B_EENS_8epilogue10collective18CollectiveEpilogueINS1E_23Sm100TmaWarpSpecializedILi4ELi2ELi16ELb1ELb0EEEJSH_NS5_IJNSS_ISF_SC_EENSS_INSA_ILi32EEESC_EEEEESI_SJ_SI_SJ_NS1E_6fusion15FusionCallbacksIS1I_NS1N_17LinearCombinationISI_fSI_fLNS_15FloatRoundStyleE2EEESH_S1M_JEEENS4_5SM1004TMEM4LOAD26SM100_TMEM_LOAD_16dp256b4xES10_NS11_INS12_ILi2ELi4ELi3EEES15_NSS_INS5_IJS16_S1K_EEENS5_IJS1K_SC_EEEEEEENS4_17SM75_U32x4_LDSM_NENS4_14SM90_TMA_STOREES21_NS4_17SM90_U32x4_STSM_NENS4_39AutoVectorizingCopyWithAssumedAlignmentILi128EEEEEEvvEEEEvNT_6ParamsE,(.L_x_183 - _ZN7cutlass13device_kernelINS_4gemm6kernel13GemmUniversalIN4cute5tupleIJiiiiEEENS1_10collective13CollectiveMmaINS1_35MainloopSm100TmaUmmaWarpSpecializedILi4ELi2ELi4ENS5_IJNS4_1CILi2EEENSA_ILi1EEESC_EEEEENS5_IJNSA_ILi64EEENSA_ILi128EEESG_EEENS_10bfloat16_tENS5_IJlSC_lEEESI_SJ_NS4_8TiledMMAINS4_8MMA_AtomIJNS4_20SM100_MMA_F16BF16_SSISI_SI_fLi64ELi128ELNS4_4UMMA5MajorE0ELSO_0ELNSN_7ScaleInE0ELSP_0EEEEEENS4_6LayoutINS5_IJSC_SC_SC_EEENS5_IJNSA_ILi0EEESU_SU_EEEEENS5_IJNS4_10UnderscoreESX_SX_EEEEENS4_13SM90_TMA_LOADENS4_14ComposedLayoutINS4_7SwizzleILi3ELi4ELi3EEENS4_18smem_ptr_flag_bitsILi16EEENSS_INS5_IJNSA_ILi8EEESF_EEENS5_IJSF_SC_EEEEEEEvNS4_8identityENS4_23SM90_TMA_LOAD_MULTICASTES1A_vS1B_EENS_8epilogue10collective18CollectiveEpilogueINS1E_23Sm100TmaWarpSpecializedILi4ELi2ELi16ELb1ELb0EEEJSH_NS5_IJNSS_ISF_SC_EENSS_INSA_ILi32EEESC_EEEEESI_SJ_SI_SJ_NS1E_6fusion15FusionCallbacksIS1I_NS1N_17LinearCombinationISI_fSI_fLNS_15FloatRoundStyleE2EEESH_S1M_JEEENS4_5SM1004TMEM4LOAD26SM100_TMEM_LOAD_16dp256b4xES10_NS11_INS12_ILi2ELi4ELi3EEES15_NSS_INS5_IJS16_S1K_EEENS5_IJS1K_SC_EEEEEEENS4_17SM75_U32x4_LDSM_NENS4_14SM90_TMA_STOREES21_NS4_17SM90_U32x4_STSM_NENS4_39AutoVectorizingCopyWithAssumedAlignmentILi128EEEEEEvvEEEEvNT_6ParamsE)
        .other          _ZN7cutlass13device_kernelINS_4gemm6kernel13GemmUniversalIN4cute5tupleIJiiiiEEENS1_10collective13CollectiveMmaINS1_35MainloopSm100TmaUmmaWarpSpecializedILi4ELi2ELi4ENS5_IJNS4_1CILi2EEENSA_ILi1EEESC_EEEEENS5_IJNSA_ILi64EEENSA_ILi128EEESG_EEENS_10bfloat16_tENS5_IJlSC_lEEESI_SJ_NS4_8TiledMMAINS4_8MMA_AtomIJNS4_20SM100_MMA_F16BF16_SSISI_SI_fLi64ELi128ELNS4_4UMMA5MajorE0ELSO_0ELNSN_7ScaleInE0ELSP_0EEEEEENS4_6LayoutINS5_IJSC_SC_SC_EEENS5_IJNSA_ILi0EEESU_SU_EEEEENS5_IJNS4_10UnderscoreESX_SX_EEEEENS4_13SM90_TMA_LOADENS4_14ComposedLayoutINS4_7SwizzleILi3ELi4ELi3EEENS4_18smem_ptr_flag_bitsILi16EEENSS_INS5_IJNSA_ILi8EEESF_EEENS5_IJSF_SC_EEEEEEEvNS4_8identityENS4_23SM90_TMA_LOAD_MULTICASTES1A_vS1B_EENS_8epilogue10collective18CollectiveEpilogueINS1E_23Sm100TmaWarpSpecializedILi4ELi2ELi16ELb1ELb0EEEJSH_NS5_IJNSS_ISF_SC_EENSS_INSA_ILi32EEESC_EEEEESI_SJ_SI_SJ_NS1E_6fusion15FusionCallbacksIS1I_NS1N_17LinearCombinationISI_fSI_fLNS_15FloatRoundStyleE2EEESH_S1M_JEEENS4_5SM1004TMEM4LOAD26SM100_TMEM_LOAD_16dp256b4xES10_NS11_INS12_ILi2ELi4ELi3EEES15_NSS_INS5_IJS16_S1K_EEENS5_IJS1K_SC_EEEEEEENS4_17SM75_U32x4_LDSM_NENS4_14SM90_TMA_STOREES21_NS4_17SM90_U32x4_STSM_NENS4_39AutoVectorizingCopyWithAssumedAlignmentILi128EEEEEEvvEEEEvNT_6ParamsE,@"STO_CUDA_ENTRY STV_DEFAULT"
_ZN7cutlass13device_kernelINS_4gemm6kernel13GemmUniversalIN4cute5tupleIJiiiiEEENS1_10collective13CollectiveMmaINS1_35MainloopSm100TmaUmmaWarpSpecializedILi4ELi2ELi4ENS5_IJNS4_1CILi2EEENSA_ILi1EEESC_EEEEENS5_IJNSA_ILi64EEENSA_ILi128EEESG_EEENS_10bfloat16_tENS5_IJlSC_lEEESI_SJ_NS4_8TiledMMAINS4_8MMA_AtomIJNS4_20SM100_MMA_F16BF16_SSISI_SI_fLi64ELi128ELNS4_4UMMA5MajorE0ELSO_0ELNSN_7ScaleInE0ELSP_0EEEEEENS4_6LayoutINS5_IJSC_SC_SC_EEENS5_IJNSA_ILi0EEESU_SU_EEEEENS5_IJNS4_10UnderscoreESX_SX_EEEEENS4_13SM90_TMA_LOADENS4_14ComposedLayoutINS4_7SwizzleILi3ELi4ELi3EEENS4_18smem_ptr_flag_bitsILi16EEENSS_INS5_IJNSA_ILi8EEESF_EEENS5_IJSF_SC_EEEEEEEvNS4_8identityENS4_23SM90_TMA_LOAD_MULTICASTES1A_vS1B_EENS_8epilogue10collective18CollectiveEpilogueINS1E_23Sm100TmaWarpSpecializedILi4ELi2ELi16ELb1ELb0EEEJSH_NS5_IJNSS_ISF_SC_EENSS_INSA_ILi32EEESC_EEEEESI_SJ_SI_SJ_NS1E_6fusion15FusionCallbacksIS1I_NS1N_17LinearCombinationISI_fSI_fLNS_15FloatRoundStyleE2EEESH_S1M_JEEENS4_5SM1004TMEM4LOAD26SM100_TMEM_LOAD_16dp256b4xES10_NS11_INS12_ILi2ELi4ELi3EEES15_NSS_INS5_IJS16_S1K_EEENS5_IJS1K_SC_EEEEEEENS4_17SM75_U32x4_LDSM_NENS4_14SM90_TMA_STOREES21_NS4_17SM90_U32x4_STSM_NENS4_39AutoVectorizingCopyWithAssumedAlignmentILi128EEEEEEvvEEEEvNT_6ParamsE:
[----:B------:R-:W1:Y:S01]  /*0000*/  LDC R1, c[0x0][0x37c] ;  /* 0x0000df00ff017b82 */ /* 0x000e620000000800 */
[----:B------:R-:W2:Y:S01]  /*0010*/  S2R R56, SR_TID.X ;  /* 0x0000000000387919 */ /* 0x000ea20000002100 */
[----:B------:R-:W3:Y:S01]  /*0020*/  LDCU.64 UR8, c[0x0][0x890] ;  /* 0x00011200ff0877ac */ /* 0x000ee20008000a00 */
[----:B------:R-:W-:Y:S02]  /*0030*/  PRMT R45, RZ, 0x7610, R45 ;  /* 0x00007610ff2d7816 */ /* 0x000fe4000000002d */
[----:B------:R-:W-:Y:S01]  /*0040*/  ELECT P3, URZ, PT ;  /* 0x0000000000ff782f */ /* 0x000fe20003860000 */
[----:B---3--:R-:W-:-:S04]  /*0050*/  UISETP.NE.U32.AND UP0, UPT, UR8, URZ, UPT ;  /* 0x000000ff0800728c */ /* 0x008fc8000bf05070 */
[----:B------:R-:W-:Y:S01]  /*0060*/  UISETP.NE.AND.EX UP0, UPT, UR9, URZ, UPT, UP0 ;  /* 0x000000ff0900728c */ /* 0x000fe2000bf05300 */
[----:B--2---:R-:W-:-:S05]  /*0070*/  SHF.R.U32.HI R46, RZ, 0x5, R56 ;  /* 0x00000005ff2e7819 */ /* 0x004fca0000011638 */
[----:B------:R-:W2:Y:S02]  /*0080*/  SHFL.IDX PT, R0, R46, RZ, 0x1f ;  /* 0x00001fff2e007589 */ /* 0x000ea400000e0000 */
[----:B--2---:R-:W-:Y:S01]  /*0090*/  R2UR UR18, R0 ;  /* 0x00000000001272ca */ /* 0x004fe200000e0000 */
[----:B-1----:R-:W-:-:S14]  /*00a0*/  BRA.U UP0, `(.L_x_0) ;  /* 0x0000000100307547 */ /* 0x002fdc000b800000 */
[----:B------:R-:W1:Y:S02]  /*00b0*/  LDCU.64 UR4, c[0x0][0x888] ;  /* 0x00011100ff0477ac */ /* 0x000e640008000a00 */
[----:B-1----:R-:W-:-:S04]  /*00c0*/  UISETP.NE.U32.AND UP0, UPT, UR4, URZ, UPT ;  /* 0x000000ff0400728c */ /* 0x002fc8000bf05070 */
[----:B------:R-:W-:-:S09]  /*00d0*/  UISETP.NE.AND.EX UP0, UPT, UR5, URZ, UPT, UP0 ;  /* 0x000000ff0500728c */ /* 0x000fd2000bf05300 */
[----:B------:R-:W-:Y:S05]  /*00e0*/  BRA.U !UP0, `(.L_x_1) ;  /* 0x0000000108147547 */ /* 0x000fea000b800000 */
[----:B------:R-:W1:Y:S01]  /*00f0*/  LDC.64 R2, c[0x0][0x888] ;  /* 0x00022200ff027b82 */ /* 0x000e620000000a00 */
[----:B------:R-:W1:Y:S02]  /*0100*/  LDCU.64 UR4, c[0x0][0x358] ;  /* 0x00006b00ff0477ac */ /* 0x000e640008000a00 */
[----:B-1----:R1:W5:Y:S01]  /*0110*/  LDG.E R27, desc[UR4][R2.64] ;  /* 0x00000004021b7981 */ /* 0x002362000c1e1900 */
[----:B------:R-:W-:Y:S01]  /*0120*/  HFMA2 R45, -RZ, RZ, 0, 5.9604644775390625e-08 ;  /* 0x00000001ff2d7431 */ /* 0x000fe200000001ff */
[----:B------:R-:W-:Y:S05]  /*0130*/  BRA `(.L_x_0) ;  /* 0x00000000000c7947 */ /* 0x000fea0003800000 */
.L_x_1:
[----:B------:R-:W1:Y:S01]  /*0140*/  LDCU UR4, c[0x0][0x880] ;  /* 0x00011000ff0477ac */ /* 0x000e620008000800 */
[----:B------:R-:W-:Y:S01]  /*0150*/  HFMA2 R45, -RZ, RZ, 0, 5.9604644775390625e-08 ;  /* 0x00000001ff2d7431 */ /* 0x000fe200000001ff */
[----:B-1----:R-:W-:-:S07]  /*0160*/  MOV R27, UR4 ;  /* 0x00000004001b7c02 */ /* 0x002fce0008000f00 */
.L_x_0:
[----:B------:R-:W2:Y:S02]  /*0170*/  LDCU.64 UR4, c[0x0][0x8b0] ;  /* 0x00011600ff0477ac */ /* 0x000ea40008000a00 */
[----:B--2---:R-:W-:-:S04]  /*0180*/  UISETP.NE.U32.AND UP0, UPT, UR4, URZ, UPT ;  /* 0x000000ff0400728c */ /* 0x004fc8000bf05070 */
[----:B------:R-:W-:-:S09]  /*0190*/  UISETP.NE.AND.EX UP0, UPT, UR5, URZ, UPT, UP0 ;  /* 0x000000ff0500728c */ /* 0x000fd2000bf05300 */
[----:B------:R-:W-:Y:S05]  /*01a0*/  BRA.U UP0, `(.L_x_2) ;  /* 0x0000000100287547 */ /* 0x000fea000b800000 */
[----:B------:R-:W2:Y:S02]  /*01b0*/  LDCU.64 UR4, c[0x0][0x8a8] ;  /* 0x00011500ff0477ac */ /* 0x000ea40008000a00 */
[----:B--2---:R-:W-:-:S04]  /*01c0*/  UISETP.NE.U32.AND UP0, UPT, UR4, URZ, UPT ;  /* 0x000000ff0400728c */ /* 0x004fc8000bf05070 */
[----:B------:R-:W-:-:S09]  /*01d0*/  UISETP.NE.AND.EX UP0, UPT, UR5, URZ, UPT, UP0 ;  /* 0x000000ff0500728c */ /* 0x000fd2000bf05300 */
[----:B------:R-:W-:Y:S05]  /*01e0*/  BRA.U !UP0, `(.L_x_3) ;  /* 0x0000000108107547 */ /* 0x000fea000b800000 */
[----:B------:R-:W2:Y:S01]  /*01f0*/  LDC.64 R24, c[0x0][0x8a8] ;  /* 0x00022a00ff187b82 */ /* 0x000ea20000000a00 */
[----:B------:R-:W2:Y:S02]  /*0200*/  LDCU.64 UR4, c[0x0][0x358] ;  /* 0x00006b00ff0477ac */ /* 0x000ea40008000a00 */
[----:B--2---:R2:W5:Y:S01]  /*0210*/  LDG.E R24, desc[UR4][R24.64] ;  /* 0x0000000418187981 */ /* 0x004562000c1e1900 */
[----:B------:R-:W-:Y:S05]  /*0220*/  BRA `(.L_x_2) ;  /* 0x0000000000087947 */ /* 0x000fea0003800000 */
.L_x_3:
[----:B------:R-:W2:Y:S02]  /*0230*/  LDCU UR4, c[0x0][0x8a0] ;  /* 0x00011400ff0477ac */ /* 0x000ea40008000800 */
[----:B--2---:R-:W-:Y:S02]  /*0240*/  MOV R24, UR4 ;  /* 0x0000000400187c02 */ /* 0x004fe40008000f00 */
.L_x_2:
[----:B------:R-:W-:Y:S01]  /*0250*/  IMAD.U32 R0, RZ, RZ, UR18 ;  /* 0x00000012ff007e24 */ /* 0x000fe2000f8e00ff */
[----:B------:R-:W-:Y:S04]  /*0260*/  BSSY.RECONVERGENT B0, `(.L_x_4) ;  /* 0x000000c000007945 */ /* 0x000fe80003800200 */
[C---:B------:R-:W-:Y:S02]  /*0270*/  ISETP.NE.OR P1, PT, R0.reuse, 0x1, !P3 ;  /* 0x000000010000780c */ /* 0x040fe40005f25670 */
[----:B------:R-:W-:-:S11]  /*0280*/  ISETP.NE.OR P0, PT, R0, 0x3, !P3 ;  /* 0x000000030000780c */ /* 0x000fd60005f05670 */
[----:B------:R-:W-:Y:S05]  /*0290*/  @P1 BRA `(.L_x_5) ;  /* 0x0000000000201947 */ /* 0x000fea0003800000 */
[----:B------:R-:W3:Y:S02]  /*02a0*/  LDCU.64 UR4, c[0x0][0x348] ;  /* 0x00006900ff0477ac */ /* 0x000ee40008000a00 */
[----:B---3--:R-:W-:Y:S02]  /*02b0*/  UIADD3 UR6, UP1, UPT, UR4, 0x80, URZ ;  /* 0x0000008004067890 */ /* 0x008fe4000ff3e0ff */
[----:B------:R-:W-:Y:S02]  /*02c0*/  UIADD3 UR4, UP0, UPT, UR4, 0x180, URZ ;  /* 0x0000018004047890 */ /* 0x000fe4000ff1e0ff */
[----:B------:R-:W-:Y:S02]  /*02d0*/  UIADD3.X UR7, UPT, UPT, URZ, UR5, URZ, UP1, !UPT ;  /* 0x00000005ff077290 */ /* 0x000fe40008ffe4ff */
[----:B------:R-:W-:-:S07]  /*02e0*/  UIADD3.X UR5, UPT, UPT, URZ, UR5, URZ, UP0, !UPT ;  /* 0x00000005ff057290 */ /* 0x000fce00087fe4ff */
[----:B------:R3:W-:Y:S02]  /*02f0*/  UTMACCTL.PF [UR6] ;  /* 0x00000000060079b9 */ /* 0x0007e40008040000 */
[----:B------:R3:W-:Y:S02]  /*0300*/  UTMACCTL.PF [UR4] ;  /* 0x00000000040079b9 */ /* 0x0007e40008040000 */
[----:B---3--:R-:W-:Y:S01]  /*0310*/  NOP ;  /* 0x0000000000007918 */ /* 0x008fe20000000000 */
.L_x_5:
[----:B------:R-:W-:Y:S05]  /*0320*/  BSYNC.RECONVERGENT B0 ;  /* 0x0000000000007941 */ /* 0x000fea0003800200 */
.L_x_4:
[----:B------:R-:W-:Y:S04]  /*0330*/  BSSY.RECONVERGENT B0, `(.L_x_6) ;  /* 0x000000a000007945 */ /* 0x000fe80003800200 */
        /* <DEDUP_REMOVED lines=9> */
.L_x_7:
[----:B------:R-:W-:Y:S05]  /*03d0*/  BSYNC.RECONVERGENT B0 ;  /* 0x0000000000007941 */ /* 0x000fea0003800200 */
.L_x_6:
[----:B------:R-:W3:Y:S01]  /*03e0*/  LDCU.64 UR4, c[0x0][0x888] ;  /* 0x00011100ff0477ac */ /* 0x000ee20008000a00 */
[----:B------:R-:W-:Y:S02]  /*03f0*/  UISETP.EQ.U32.AND UP2, UPT, UR8, URZ, UPT ;  /* 0x000000ff0800728c */ /* 0x000fe4000bf42070 */
[----:B------:R-:W-:Y:S02]  /*0400*/  UPLOP3.LUT UP3, UPT, UPT, UPT, UPT, 0x80, 0x8 ;  /* 0x000000000008789c */ /* 0x000fe40003f6f070 */
[----:B---3--:R-:W-:-:S04]  /*0410*/  UISETP.NE.U32.AND UP0, UPT, UR4, URZ, UPT ;  /* 0x000000ff0400728c */ /* 0x008fc8000bf05070 */
[----:B------:R-:W-:-:S04]  /*0420*/  UISETP.NE.AND.EX UP1, UPT, UR5, URZ, UPT, UP0 ;  /* 0x000000ff0500728c */ /* 0x000fc8000bf25300 */
[----:B------:R-:W-:-:S04]  /*0430*/  UISETP.EQ.OR.EX UP4, UPT, UR9, URZ, !UP1, UP2 ;  /* 0x000000ff0900728c */ /* 0x000fc8000cf82720 */
[----:B------:R-:W-:-:S06]  /*0440*/  UP2UR UR4, UPR, URZ, 0x10 ;  /* 0x00000010ff047883 */ /* 0x000fcc0008000000 */
[----:B------:R-:W-:Y:S01]  /*0450*/  MOV R48, UR4 ;  /* 0x0000000400307c02 */ /* 0x000fe20008000f00 */
[----:B------:R-:W-:Y:S06]  /*0460*/  BRA.U !UP4, `(.L_x_8) ;  /* 0x000000010c207547 */ /* 0x000fec000b800000 */
[----:B------:R-:W-:Y:S01]  /*0470*/  UISETP.NE.U32.AND UP2, UPT, UR8, URZ, UPT ;  /* 0x000000ff0800728c */ /* 0x000fe2000bf45070 */
[----:B-----5:R-:W-:Y:S01]  /*0480*/  FSETP.NEU.AND P0, PT, R27, RZ, PT ;  /* 0x000000ff1b00720b */ /* 0x020fe20003f0d000 */
[----:B------:R-:W-:Y:S02]  /*0490*/  USEL UR4, URZ, 0xffffffff, UP1 ;  /* 0xffffffffff047887 */ /* 0x000fe40008800000 */
[----:B------:R-:W-:-:S10]  /*04a0*/  UISETP.NE.AND.EX UP2, UPT, UR9, URZ, UPT, UP2 ;  /* 0x000000ff0900728c */ /* 0x000fd4000bf45320 */
[----:B------:R-:W-:Y:S01]  /*04b0*/  VOTEU.ANY UP0, P0 ;  /* 0x0000000000ff7886 */ /* 0x000fe20000000100 */
[----:B------:R-:W-:-:S04]  /*04c0*/  @!UP2 USEL UR4, URZ, 0xffffffff, UP0 ;  /* 0xffffffffff04a887 */ /* 0x000fc80008000000 */
[----:B------:R-:W-:-:S04]  /*04d0*/  ULOP3.LUT UR4, UR4, 0x1, URZ, 0xc0, !UPT ;  /* 0x0000000104047892 */ /* 0x000fc8000f8ec0ff */
[----:B------:R-:W-:-:S11]  /*04e0*/  UISETP.NE.U32.AND UP3, UPT, UR4, 0x1, UPT ;  /* 0x000000010400788c */ /* 0x000fd6000bf65070 */
.L_x_8:
[----:B-1----:R-:W1:Y:S01]  /*04f0*/  SHFL.IDX PT, R2, R46, RZ, 0x1f ;  /* 0x00001fff2e027589 */ /* 0x002e6200000e0000 */
[----:B------:R-:W-:Y:S01]  /*0500*/  UISETP.NE.AND UP6, UPT, UR18, 0x2, UPT ;  /* 0x000000021200788c */ /* 0x000fe2000bfc5270 */
[----:B-1----:R-:W-:-:S13]  /*0510*/  ISETP.NE.AND P0, PT, R2, RZ, PT ;  /* 0x000000ff0200720c */ /* 0x002fda0003f05270 */
[----:B------:R-:W-:Y:S05]  /*0520*/  @P0 BRA `(.L_x_9) ;  /* 0x0000000000580947 */ /* 0x000fea0003800000 */
[----:B------:R-:W1:Y:S01]  /*0530*/  S2UR UR4, SR_CgaCtaId ;  /* 0x00000000000479c3 */ /* 0x000e620000008800 */
[----:B------:R-:W-:Y:S01]  /*0540*/  UMOV UR5, 0x400 ;  /* 0x0000040000057882 */ /* 0x000fe20000000000 */
[----:B------:R-:W-:Y:S01]  /*0550*/  UMOV UR8, 0x1 ;  /* 0x0000000100087882 */ /* 0x000fe20000000000 */
[----:B------:R-:W-:Y:S01]  /*0560*/  UMOV UR6, 0x2 ;  /* 0x0000000200067882 */ /* 0x000fe20000000000 */
[----:B------:R-:W-:-:S04]  /*0570*/  UIADD3 UR8, UPT, UPT, -UR8, 0x100000, URZ ;  /* 0x0010000008087890 */ /* 0x000fc8000fffe1ff */
[----:B------:R-:W-:Y:S02]  /*0580*/  USHF.L.U32 UR9, UR8, 0xb, URZ ;  /* 0x0000000b08097899 */ /* 0x000fe400080006ff */
[----:B------:R-:W-:Y:S02]  /*0590*/  USHF.L.U32 UR8, UR8, 0x1, URZ ;  /* 0x0000000108087899 */ /* 0x000fe400080006ff */
[----:B------:R-:W-:-:S04]  /*05a0*/  UIADD3 UR6, UPT, UPT, -UR6, 0x100000, URZ ;  /* 0x0010000006067890 */ /* 0x000fc8000fffe1ff */
[----:B------:R-:W-:Y:S02]  /*05b0*/  USHF.L.U32 UR7, UR6, 0xb, URZ ;  /* 0x0000000b06077899 */ /* 0x000fe400080006ff */
[----:B------:R-:W-:Y:S01]  /*05c0*/  USHF.L.U32 UR6, UR6, 0x1, URZ ;  /* 0x0000000106067899 */ /* 0x000fe200080006ff */
[----:B------:R-:W-:Y:S01]  /*05d0*/  ELECT P0, URZ, PT ;  /* 0x0000000000ff782f */ /* 0x000fe20003800000 */
[----:B-1----:R-:W-:Y:S01]  /*05e0*/  ULEA UR4, UR4, UR5, 0x18 ;  /* 0x0000000504047291 */ /* 0x002fe2000f8ec0ff */
[----:B------:R-:W1:Y:S11]  /*05f0*/  FENCE.VIEW.ASYNC.S ;  /* 0x00000000000073c6 */ /* 0x000e760000000000 */
[----:B-1----:R1:W3:Y:S01]  /*0600*/  SYNCS.EXCH.64 URZ, [UR4], UR8 ;  /* 0x0000000804ff75b2 */ /* 0x0022e20008000100 */
[----:B------:R1:W4:Y:S01]  /*0610*/  SYNCS.EXCH.64 URZ, [UR4+0x20], UR6 ;  /* 0x0000200604ff75b2 */ /* 0x0003220008000100 */
[----:B------:R1:W1:Y:S01]  /*0620*/  SYNCS.EXCH.64 URZ, [UR4+0x8], UR8 ;  /* 0x0000080804ff75b2 */ /* 0x0002620008000100 */
[----:B------:R1:W1:Y:S01]  /*0630*/  SYNCS.EXCH.64 URZ, [UR4+0x28], UR6 ;  /* 0x0000280604ff75b2 */ /* 0x0002620008000100 */
[----:B------:R1:W1:Y:S01]  /*0640*/  SYNCS.EXCH.64 URZ, [UR4+0x10], UR8 ;  /* 0x0000100804ff75b2 */ /* 0x0002620008000100 */
[----:B------:R1:W1:Y:S01]  /*0650*/  SYNCS.EXCH.64 URZ, [UR4+0x30], UR6 ;  /* 0x0000300604ff75b2 */ /* 0x0002620008000100 */
[----:B------:R1:W1:Y:S01]  /*0660*/  SYNCS.EXCH.64 URZ, [UR4+0x18], UR8 ;  /* 0x0000180804ff75b2 */ /* 0x0002620008000100 */
[----:B------:R1:W1:Y:S01]  /*0670*/  SYNCS.EXCH.64 URZ, [UR4+0x38], UR6 ;  /* 0x0000380604ff75b2 */ /* 0x0002620008000100 */
[----:B------:R-:W-:Y:S01]  /*0680*/  NOP ;  /* 0x0000000000007918 */ /* 0x000fe20000000000 */
.L_x_9:
[----:B------:R-:W2:Y:S01]  /*0690*/  SHFL.IDX PT, R2, R46, RZ, 0x1f ;  /* 0x00001fff2e027589 */ /* 0x000ea200000e0000 */
[----:B------:R-:W-:Y:S01]  /*06a0*/  NOP ;  /* 0x0000000000007918 */ /* 0x000fe20000000000 */
[----:B--2---:R-:W-:-:S13]  /*06b0*/  ISETP.NE.AND P0, PT, R2, 0x1, PT ;  /* 0x000000010200780c */ /* 0x004fda0003f05270 */
[----:B------:R-:W-:Y:S05]  /*06c0*/  @P0 BRA `(.L_x_10) ;  /* 0x0000000000580947 */ /* 0x000fea0003800000 */
[----:B-1----:R-:W1:Y:S01]  /*06d0*/  S2UR UR4, SR_CgaCtaId ;  /* 0x00000000000479c3 */ /* 0x002e620000008800 */
        /* <DEDUP_REMOVED lines=12> */
[----:B-1----:R2:W1:Y:S01]  /*07a0*/  SYNCS.EXCH.64 URZ, [UR4+0x40], UR8 ;  /* 0x0000400804ff75b2 */ /* 0x0024620008000100 */
[----:B------:R2:W1:Y:S01]  /*07b0*/  SYNCS.EXCH.64 URZ, [UR4+0x60], UR6 ;  /* 0x0000600604ff75b2 */ /* 0x0004620008000100 */
[----:B------:R2:W1:Y:S01]  /*07c0*/  SYNCS.EXCH.64 URZ, [UR4+0x48], UR8 ;  /* 0x0000480804ff75b2 */ /* 0x0004620008000100 */
[----:B------:R2:W1:Y:S01]  /*07d0*/  SYNCS.EXCH.64 URZ, [UR4+0x68], UR6 ;  /* 0x0000680604ff75b2 */ /* 0x0004620008000100 */
[----:B------:R2:W1:Y:S01]  /*07e0*/  SYNCS.EXCH.64 URZ, [UR4+0x50], UR8 ;  /* 0x0000500804ff75b2 */ /* 0x0004620008000100 */
[----:B------:R2:W1:Y:S01]  /*07f0*/  SYNCS.EXCH.64 URZ, [UR4+0x70], UR6 ;  /* 0x0000700604ff75b2 */ /* 0x0004620008000100 */
[----:B------:R2:W1:Y:S01]  /*0800*/  SYNCS.EXCH.64 URZ, [UR4+0x58], UR8 ;  /* 0x0000580804ff75b2 */ /* 0x0004620008000100 */
[----:B------:R2:W1:Y:S02]  /*0810*/  SYNCS.EXCH.64 URZ, [UR4+0x78], UR6 ;  /* 0x0000780604ff75b2 */ /* 0x0004640008000100 */
[----:B--2---:R-:W-:Y:S01]  /*0820*/  NOP ;  /* 0x0000000000007918 */ /* 0x004fe20000000000 */
.L_x_10:
[----:B------:R-:W2:Y:S01]  /*0830*/  SHFL.IDX PT, R2, R46, RZ, 0x1f ;  /* 0x00001fff2e027589 */ /* 0x000ea200000e0000 */
[----:B------:R-:W-:Y:S01]  /*0840*/  NOP ;  /* 0x0000000000007918 */ /* 0x000fe20000000000 */
[----:B--2---:R-:W-:-:S13]  /*0850*/  ISETP.NE.AND P0, PT, R2, 0x3, PT ;  /* 0x000000030200780c */ /* 0x004fda0003f05270 */
[----:B------:R-:W-:Y:S05]  /*0860*/  @P0 BRA `(.L_x_11) ;  /* 0x0000000000300947 */ /* 0x000fea0003800000 */
[----:B-1----:R-:W1:Y:S01]  /*0870*/  S2UR UR4, SR_CgaCtaId ;  /* 0x00000000000479c3 */ /* 0x002e620000008800 */
[----:B------:R-:W-:Y:S01]  /*0880*/  UMOV UR6, 0x400 ;  /* 0x0000040000067882 */ /* 0x000fe20000000000 */
[----:B------:R-:W-:Y:S01]  /*0890*/  UMOV UR5, 0x20 ;  /* 0x0000002000057882 */ /* 0x000fe20000000000 */
[----:B------:R-:W-:Y:S01]  /*08a0*/  ELECT P0, URZ, PT ;  /* 0x0000000000ff782f */ /* 0x000fe20003800000 */
[----:B-1----:R-:W-:Y:S02]  /*08b0*/  ULEA UR6, UR4, UR6, 0x18 ;  /* 0x0000000604067291 */ /* 0x002fe4000f8ec0ff */
[----:B------:R-:W-:-:S04]  /*08c0*/  UIADD3 UR4, UPT, UPT, -UR5, 0x100000, URZ ;  /* 0x0010000005047890 */ /* 0x000fc8000fffe1ff */
[----:B------:R-:W-:Y:S02]  /*08d0*/  USHF.L.U32 UR5, UR4, 0xb, URZ ;  /* 0x0000000b04057899 */ /* 0x000fe400080006ff */
[----:B------:R-:W-:Y:S01]  /*08e0*/  USHF.L.U32 UR4, UR4, 0x1, URZ ;  /* 0x0000000104047899 */ /* 0x000fe200080006ff */
[----:B------:R-:W1:Y:S11]  /*08f0*/  FENCE.VIEW.ASYNC.S ;  /* 0x00000000000073c6 */ /* 0x000e760000000000 */
[----:B-1----:R2:W1:Y:S01]  /*0900*/  SYNCS.EXCH.64 URZ, [UR6+0x80], UR4 ;  /* 0x0000800406ff75b2 */ /* 0x0024620008000100 */
[----:B------:R2:W1:Y:S02]  /*0910*/  SYNCS.EXCH.64 URZ, [UR6+0x88], UR4 ;  /* 0x0000880406ff75b2 */ /* 0x0004640008000100 */
[----:B--2---:R-:W-:Y:S01]  /*0920*/  NOP ;  /* 0x0000000000007918 */ /* 0x004fe20000000000 */
.L_x_11:
[----:B------:R-:W2:Y:S01]  /*0930*/  SHFL.IDX PT, R2, R46, RZ, 0x1f ;  /* 0x00001fff2e027589 */ /* 0x000ea200000e0000 */
[----:B------:R-:W-:Y:S01]  /*0940*/  NOP ;  /* 0x0000000000007918 */ /* 0x000fe20000000000 */
[----:B--2---:R-:W-:-:S13]  /*0950*/  ISETP.NE.AND P0, PT, R2, 0x4, PT ;  /* 0x000000040200780c */ /* 0x004fda0003f05270 */
[----:B------:R-:W-:Y:S05]  /*0960*/  @P0 BRA `(.L_x_12) ;  /* 0x00000000004c0947 */ /* 0x000fea0003800000 */
[----:B-1----:R-:W1:Y:S01]  /*0970*/  S2UR UR6, SR_CgaCtaId ;  /* 0x00000000000679c3 */ /* 0x002e620000008800 */
[----:B------:R-:W-:Y:S01]  /*0980*/  UMOV UR4, 0x1e0 ;  /* 0x000001e000047882 */ /* 0x000fe20000000000 */
[----:B------:R-:W-:Y:S01]  /*0990*/  UMOV UR5, 0x400 ;  /* 0x0000040000057882 */ /* 0x000fe20000000000 */
[----:B------:R-:W-:Y:S01]  /*09a0*/  USEL UR4, UR4, 0x1a0, UP3 ;  /* 0x000001a004047887 */ /* 0x000fe20009800000 */
[----:B------:R-:W-:Y:S01]  /*09b0*/  UMOV UR8, 0x1 ;  /* 0x0000000100087882 */ /* 0x000fe20000000000 */
[----:B------:R-:W-:Y:S01]  /*09c0*/  ELECT P0, URZ, PT ;  /* 0x0000000000ff782f */ /* 0x000fe20003800000 */
[----:B------:R-:W-:-:S04]  /*09d0*/  UIADD3 UR8, UPT, UPT, -UR8, 0x100000, URZ ;  /* 0x0010000008087890 */ /* 0x000fc8000fffe1ff */
[----:B------:R-:W-:Y:S02]  /*09e0*/  USHF.L.U32 UR9, UR8, 0xb, URZ ;  /* 0x0000000b08097899 */ /* 0x000fe400080006ff */
[----:B------:R-:W-:Y:S02]  /*09f0*/  USHF.L.U32 UR8, UR8, 0x1, URZ ;  /* 0x0000000108087899 */ /* 0x000fe400080006ff */
[----:B-1----:R-:W-:Y:S02]  /*0a00*/  ULEA UR6, UR6, UR5, 0x18 ;  /* 0x0000000506067291 */ /* 0x002fe4000f8ec0ff */
[----:B------:R-:W-:-:S04]  /*0a10*/  UIADD3 UR4, UPT, UPT, -UR4, 0x100000, URZ ;  /* 0x0010000004047890 */ /* 0x000fc8000fffe1ff */
[----:B------:R-:W-:Y:S02]  /*0a20*/  USHF.L.U32 UR5, UR4, 0xb, URZ ;  /* 0x0000000b04057899 */ /* 0x000fe400080006ff */
[----:B------:R-:W-:Y:S01]  /*0a30*/  USHF.L.U32 UR4, UR4, 0x1, URZ ;  /* 0x0000000104047899 */ /* 0x000fe200080006ff */
[----:B------:R-:W1:Y:S03]  /*0a40*/  FENCE.VIEW.ASYNC.S ;  /* 0x00000000000073c6 */ /* 0x000e660000000000 */
[----:B-1----:R2:W1:Y:S08]  /*0a50*/  SYNCS.EXCH.64 URZ, [UR6+0x90], UR8 ;  /* 0x0000900806ff75b2 */ /* 0x0024700008000100 */
[----:B------:R2:W1:Y:S01]  /*0a60*/  SYNCS.EXCH.64 URZ, [UR6+0xa0], UR4 ;  /* 0x0000a00406ff75b2 */ /* 0x0004620008000100 */
[----:B------:R2:W1:Y:S01]  /*0a70*/  SYNCS.EXCH.64 URZ, [UR6+0x98], UR8 ;  /* 0x0000980806ff75b2 */ /* 0x0004620008000100 */
[----:B------:R2:W1:Y:S02]  /*0a80*/  SYNCS.EXCH.64 URZ, [UR6+0xa8], UR4 ;  /* 0x0000a80406ff75b2 */ /* 0x0004640008000100 */
[----:B--2---:R-:W-:Y:S01]  /*0a90*/  NOP ;  /* 0x0000000000007918 */ /* 0x004fe20000000000 */
.L_x_12:
        /* <DEDUP_REMOVED lines=26> */
.L_x_13:
[----:B------:R-:W2:Y:S01]  /*0c40*/  SHFL.IDX PT, R2, R46, RZ, 0x1f ;  /* 0x00001fff2e027589 */ /* 0x000ea200000e0000 */
[----:B------:R-:W1:Y:S01]  /*0c50*/  S2UR UR47, SR_CgaCtaId ;  /* 0x00000000002f79c3 */ /* 0x000e620000008800 */
[----:B------:R-:W-:Y:S01]  /*0c60*/  NOP ;  /* 0x0000000000007918 */ /* 0x000fe20000000000 */
[----:B--2---:R-:W-:-:S13]  /*0c70*/  ISETP.NE.AND P0, PT, R2, 0x3, PT ;  /* 0x000000030200780c */ /* 0x004fda0003f05270 */
[----:B-1----:R-:W-:Y:S05]  /*0c80*/  @P0 BRA `(.L_x_14) ;  /* 0x0000000000340947 */ /* 0x002fea0003800000 */
[----:B------:R-:W-:Y:S01]  /*0c90*/  UMOV UR4, 0x400 ;  /* 0x0000040000047882 */ /* 0x000fe20000000000 */
[----:B------:R-:W-:Y:S01]  /*0ca0*/  UMOV UR6, 0x20 ;  /* 0x0000002000067882 */ /* 0x000fe20000000000 */
[----:B------:R-:W-:Y:S02]  /*0cb0*/  ULEA UR4, UR47, UR4, 0x18 ;  /* 0x000000042f047291 */ /* 0x000fe4000f8ec0ff */
[----:B------:R-:W-:-:S04]  /*0cc0*/  UIADD3 UR6, UPT, UPT, -UR6, 0x100000, URZ ;  /* 0x0010000006067890 */ /* 0x000fc8000fffe1ff */
[----:B------:R-:W-:Y:S02]  /*0cd0*/  USHF.L.U32 UR7, UR6, 0xb, URZ ;  /* 0x0000000b06077899 */ /* 0x000fe400080006ff */
[----:B------:R-:W-:Y:S01]  /*0ce0*/  USHF.L.U32 UR6, UR6, 0x1, URZ ;  /* 0x0000000106067899 */ /* 0x000fe200080006ff */
[----:B------:R-:W-:Y:S01]  /*0cf0*/  ELECT P0, URZ, PT ;  /* 0x0000000000ff782f */ /* 0x000fe20003800000 */
[----:B------:R-:W1:Y:S10]  /*0d00*/  FENCE.VIEW.ASYNC.S ;  /* 0x00000000000073c6 */ /* 0x000e740000000000 */
[----:B-1----:R1:W2:Y:S01]  /*0d10*/  SYNCS.EXCH.64 URZ, [UR4+0xf0], UR6 ;  /* 0x0000f00604ff75b2 */ /* 0x0022a20008000100 */
[----:B------:R1:W1:Y:S01]  /*0d20*/  SYNCS.EXCH.64 URZ, [UR4+0x100], UR6 ;  /* 0x0001000604ff75b2 */ /* 0x0002620008000100 */
[----:B------:R1:W1:Y:S01]  /*0d30*/  SYNCS.EXCH.64 URZ, [UR4+0xf8], UR6 ;  /* 0x0000f80604ff75b2 */ /* 0x0002620008000100 */
[----:B------:R1:W1:Y:S01]  /*0d40*/  SYNCS.EXCH.64 URZ, [UR4+0x108], UR6 ;  /* 0x0001080604ff75b2 */ /* 0x0002620008000100 */
[----:B------:R-:W-:Y:S01]  /*0d50*/  NOP ;  /* 0x0000000000007918 */ /* 0x000fe20000000000 */
.L_x_14:
[----:B-1----:R-:W1:Y:S01]  /*0d60*/  LDCU UR4, c[0x0][0x36c] ;  /* 0x00006d80ff0477ac */ /* 0x002e620008000800 */
[----:B------:R-:W-:Y:S01]  /*0d70*/  ISETP.NE.OR P3, PT, R0, 0x2, !P3 ;  /* 0x000000020000780c */ /* 0x000fe20005f65670 */
[----:B------:R-:W-:Y:S01]  /*0d80*/  NOP ;  /* 0x0000000000007918 */ /* 0x000fe20000000000 */
[----:B------:R-:W-:Y:S01]  /*0d90*/  LOP3.LUT R0, R56, 0x1f, RZ, 0xc0, !PT ;  /* 0x0000001f38007812 */ /* 0x000fe200078ec0ff */
[----:B------:R-:W-:Y:S02]  /*0da0*/  UISETP.NE.AND UP4, UPT, UR18, URZ, UPT ;  /* 0x000000ff1200728c */ /* 0x000fe4000bf85270 */
[----:B-1----:R-:W-:-:S09]  /*0db0*/  UISETP.EQ.U32.AND UP5, UPT, UR4, 0x1, UPT ;  /* 0x000000010400788c */ /* 0x002fd2000bfa2070 */
[----:B------:R-:W-:Y:S05]  /*0dc0*/  BRA.U !UP5, `(.L_x_15) ;  /* 0x000000010d087547 */ /* 0x000fea000b800000 */
[----:B--234-:R-:W-:Y:S01]  /*0dd0*/  UCGABAR_ARV ;  /* 0x00000000000079c7 */ /* 0x01cfe20008000000 */
[----:B------:R-:W-:Y:S05]  /*0de0*/  BRA `(.L_x_16) ;  /* 0x0000000000047947 */ /* 0x000fea0003800000 */
.L_x_15:
[----:B--234-:R-:W-:Y:S01]  /*0df0*/  NOP ;  /* 0x0000000000007918 */ /* 0x01cfe20000000000 */
.L_x_16:
[----:B------:R-:W1:Y:S01]  /*0e00*/  S2UR UR24, SR_CTAID.X ;  /* 0x00000000001879c3 */ /* 0x000e620000002500 */
[----:B------:R-:W-:-:S05]  /*0e10*/  CS2R.32 R47, SR_CgaSize ;  /* 0x00000000002f7805 */ /* 0x000fca0000008a00 */
[----:B------:R-:W-:-:S05]  /*0e20*/  IMAD R47, R47, -0xa0, RZ ;  /* 0xffffff602f2f7824 */ /* 0x000fca00078e02ff */
[----:B------:R-:W-:-:S14]  /*0e30*/  R2UR UR5, R47 ;  /* 0x000000002f0572ca */ /* 0x000fdc00000e0000 */
[----:B------:R-:W2:Y:S01]  /*0e40*/  LDCU UR5, c[0x0][UR5+0x2b0] ;  /* 0x00005600050577ac */ /* 0x000ea20008000800 */
[----:B------:R-:W-:-:S05]  /*0e50*/  CS2R.32 R47, SR_CgaSize ;  /* 0x00000000002f7805 */ /* 0x000fca0000008a00 */
[----:B------:R-:W-:-:S05]  /*0e60*/  IMAD R47, R47, -0xa0, RZ ;  /* 0xffffff602f2f7824 */ /* 0x000fca00078e02ff */
[----:B------:R-:W-:-:S14]  /*0e70*/  R2UR UR4, R47 ;  /* 0x000000002f0472ca */ /* 0x000fdc00000e0000 */
[----:B------:R-:W3:Y:S01]  /*0e80*/  LDCU UR4, c[0x0][UR4+0x2b4] ;  /* 0x00005680040477ac */ /* 0x000ee20008000800 */
[----:B------:R-:W4:Y:S01]  /*0e90*/  S2UR UR28, SR_CTAID.Y ;  /* 0x00000000001c79c3 */ /* 0x000f220000002600 */
[----:B------:R-:W-:-:S05]  /*0ea0*/  CS2R.32 R47, SR_CgaSize ;  /* 0x00000000002f7805 */ /* 0x000fca0000008a00 */
[----:B------:R-:W-:-:S05]  /*0eb0*/  IMAD R47, R47, -0xa0, RZ ;  /* 0xffffff602f2f7824 */ /* 0x000fca00078e02ff */
[----:B------:R-:W-:-:S14]  /*0ec0*/  R2UR UR6, R47 ;  /* 0x000000002f0672ca */ /* 0x000fdc00000e0000 */
[----:B------:R-:W3:Y:S01]  /*0ed0*/  LDCU UR6, c[0x0][UR6+0x2a0] ;  /* 0x00005400060677ac */ /* 0x000ee20008000800 */
[----:B------:R-:W-:-:S05]  /*0ee0*/  CS2R.32 R47, SR_CgaSize ;  /* 0x00000000002f7805 */ /* 0x000fca0000008a00 */
[----:B------:R-:W-:-:S05]  /*0ef0*/  IMAD R47, R47, -0xa0, RZ ;  /* 0xffffff602f2f7824 */ /* 0x000fca00078e02ff */
[----:B------:R-:W-:-:S14]  /*0f00*/  R2UR UR63, R47 ;  /* 0x000000002f3f72ca */ /* 0x000fdc00000e0000 */
[----:B------:R-:W3:Y:S01]  /*0f10*/  LDCU UR63, c[0x0][UR63+0x2a4] ;  /* 0x000054803f3f77ac */ /* 0x000ee20008000800 */
[----:B------:R-:W-:Y:S01]  /*0f20*/  USHF.L.U32 UR29, UR47, 0xc, URZ ;  /* 0x0000000c2f1d7899 */ /* 0x000fe200080006ff */
[----:B------:R-:W3:Y:S01]  /*0f30*/  LDCU UR19, c[0x0][0xb24] ;  /* 0x00016480ff1377ac */ /* 0x000ee20008000800 */
[----:B------:R-:W3:Y:S01]  /*0f40*/  LDCU UR42, c[0x0][0xb24] ;  /* 0x00016480ff2a77ac */ /* 0x000ee20008000800 */
[----:B-1----:R-:W-:Y:S01]  /*0f50*/  I2FP.F32.U32 R3, UR24 ;  /* 0x0000001800037c45 */ /* 0x002fe20008201000 */
[----:B------:R-:W1:Y:S04]  /*0f60*/  LDCU UR22, c[0x0][0xb30] ;  /* 0x00016600ff1677ac */ /* 0x000e680008000800 */
[----:B--2---:R-:W-:Y:S01]  /*0f70*/  FMUL R3, R3, UR5 ;  /* 0x0000000503037c20 */ /* 0x004fe20008400000 */
[----:B------:R-:W-:Y:S01]  /*0f80*/  ULOP3.LUT UR29, UR29, 0x1000, URZ, 0xc0, !UPT ;  /* 0x000010001d1d7892 */ /* 0x000fe2000f8ec0ff */
[----:B----4-:R-:W-:-:S04]  /*0f90*/  I2FP.F32.U32 R2, UR28 ;  /* 0x0000001c00027c45 */ /* 0x010fc80008201000 */
[----:B------:R-:W2:Y:S01]  /*0fa0*/  F2I.U32.TRUNC.NTZ R3, R3 ;  /* 0x0000000300037305 */ /* 0x000ea2000020f000 */
[----:B---3--:R-:W-:-:S07]  /*0fb0*/  FMUL R2, R2, UR4 ;  /* 0x0000000402027c20 */ /* 0x008fce0008400000 */
[----:B------:R-:W3:Y:S01]  /*0fc0*/  F2I.U32.TRUNC.NTZ R2, R2 ;  /* 0x0000000200027305 */ /* 0x000ee2000020f000 */
[----:B--2---:R-:W-:Y:S02]  /*0fd0*/  R2UR UR5, R3 ;  /* 0x00000000030572ca */ /* 0x004fe400000e0000 */
[----:B---3--:R-:W-:Y:S02]  /*0fe0*/  R2UR UR4, R2 ;  /* 0x00000000020472ca */ /* 0x008fe400000e0000 */
[----:B------:R-:W-:-:S09]  /*0ff0*/  PRMT R2, RZ, 0x7610, R2 ;  /* 0x00007610ff027816 */ /* 0x000fd20000000002 */
[----:B------:R-:W-:-:S04]  /*1000*/  UIADD3 UR5, UPT, UPT, -UR5, URZ, URZ ;  /* 0x000000ff05057290 */ /* 0x000fc8000fffe1ff */
[----:B------:R-:W-:Y:S02]  /*1010*/  UIMAD UR5, UR6, UR5, UR24 ;  /* 0x00000005060572a4 */ /* 0x000fe4000f8e0218 */
[----:B------:R-:W-:-:S04]  /*1020*/  UIADD3 UR4, UPT, UPT, -UR4, URZ, URZ ;  /* 0x000000ff04047290 */ /* 0x000fc8000fffe1ff */
[----:B------:R-:W-:Y:S01]  /*1030*/  IMAD.U32 R47, RZ, RZ, UR5 ;  /* 0x00000005ff2f7e24 */ /* 0x000fe2000f8e00ff */
[----:B------:R-:W-:Y:S01]  /*1040*/  UIMAD UR63, UR63, UR4, UR28 ;  /* 0x000000043f3f72a4 */ /* 0x000fe2000f8e021c */
[----:B-1----:R-:W-:Y:S11]  /*1050*/  BRA.U UP4, `(.L_x_17) ;  /* 0x0000000104287547 */ /* 0x002ff6000b800000 */
[----:B------:R-:W-:Y:S01]  /*1060*/  R2UR UR6, R47 ;  /* 0x000000002f0672ca */ /* 0x000fe200000e0000 */
[----:B------:R-:W-:-:S12]  /*1070*/  UISETP.NE.AND UP0, UPT, UR63, URZ, UPT ;  /* 0x000000ff3f00728c */ /* 0x000fd8000bf05270 */
[----:B------:R-:W-:-:S04]  /*1080*/  UISETP.EQ.OR UP0, UPT, UR6, URZ, !UP0 ;  /* 0x000000ff0600728c */ /* 0x000fc8000c702670 */
[----:B------:R-:W-:Y:S02]  /*1090*/  USEL UR5, URZ, 0x1, !UP0 ;  /* 0x00000001ff057887 */ /* 0x000fe4000c000000 */
[----:B------:R-:W-:-:S04]  /*10a0*/  UISETP.NE.AND UP0, UPT, UR63, URZ, UPT ;  /* 0x000000ff3f00728c */ /* 0x000fc8000bf05270 */
[----:B------:R-:W-:Y:S02]  /*10b0*/  USEL UR4, URZ, 0x2, UP0 ;  /* 0x00000002ff047887 */ /* 0x000fe40008000000 */
[----:B------:R-:W-:-:S04]  /*10c0*/  UISETP.NE.AND UP0, UPT, UR6, 0x1, UPT ;  /* 0x000000010600788c */ /* 0x000fc8000bf05270 */
[----:B------:R-:W-:-:S04]  /*10d0*/  USEL UR4, UR4, 0x2, UP0 ;  /* 0x0000000204047887 */ /* 0x000fc80008000000 */
[----:B------:R-:W-:-:S06]  /*10e0*/  UIADD3 UR4, UPT, UPT, UR5, UR4, URZ ;  /* 0x0000000405047290 */ /* 0x000fcc000fffe0ff */
[----:B------:R-:W-:-:S07]  /*10f0*/  MOV R2, UR4 ;  /* 0x0000000400027c02 */ /* 0x000fce0008000f00 */
.L_x_17:
[----:B------:R-:W1:Y:S01]  /*1100*/  S2UR UR36, SR_CTAID.Z ;  /* 0x00000000002479c3 */ /* 0x000e620000002700 */
[----:B------:R-:W-:-:S09]  /*1110*/  UISETP.GE.AND UP0, UPT, UR19, 0x1, UPT ;  /* 0x000000011300788c */ /* 0x000fd2000bf06270 */
[----:B------:R-:W-:Y:S05]  /*1120*/  BRA.U !UP0, `(.L_x_18) ;  /* 0x0000000108d07547 */ /* 0x000fea000b800000 */
[----:B------:R-:W2:Y:S01]  /*1130*/  LDCU UR20, c[0x0][0xb0c] ;  /* 0x00016180ff1477ac */ /* 0x000ea20008000800 */
[----:B------:R-:W3:Y:S01]  /*1140*/  LDCU.128 UR12, c[0x0][0xb10] ;  /* 0x00016200ff0c77ac */ /* 0x000ee20008000c00 */
[----:B------:R-:W4:Y:S01]  /*1150*/  LDCU UR6, c[0x0][0x370] ;  /* 0x00006e00ff0677ac */ /* 0x000f220008000800 */
[----:B------:R-:W1:Y:S01]  /*1160*/  LDCU UR7, c[0x0][0x374] ;  /* 0x00006e80ff0777ac */ /* 0x000e620008000800 */
[----:B------:R-:W1:Y:S01]  /*1170*/  LDCU UR21, c[0x0][0xb20] ;  /* 0x00016400ff1577ac */ /* 0x000e620008000800 */
[----:B--2---:R-:W-:Y:S02]  /*1180*/  UISETP.NE.AND UP0, UPT, UR20, 0x1, UPT ;  /* 0x000000011400788c */ /* 0x004fe4000bf05270 */
[----:B---3--:R-:W-:Y:S01]  /*1190*/  UIMAD.WIDE.U32 UR4, UR24, UR12, URZ ;  /* 0x0000000c180472a5 */ /* 0x008fe2000f8e00ff */
[----:B------:R-:W2:Y:S01]  /*11a0*/  LDCU.64 UR8, c[0x0][0xb28] ;  /* 0x00016500ff0877ac */ /* 0x000ea20008000a00 */
[----:B----4-:R-:W-:Y:S02]  /*11b0*/  UIMAD.WIDE.U32 UR10, UR6, UR12, URZ ;  /* 0x0000000c060a72a5 */ /* 0x010fe4000f8e00ff */
[----:B------:R-:W-:-:S02]  /*11c0*/  USHF.R.U32.HI UR5, URZ, UR13, UR5 ;  /* 0x0000000dff057299 */ /* 0x000fc40008011605 */
[----:B------:R-:W-:Y:S02]  /*11d0*/  UISETP.NE.AND UP2, UPT, UR19, 0x1, UPT ;  /* 0x000000011300788c */ /* 0x000fe4000bf45270 */
[----:B------:R-:W-:Y:S01]  /*11e0*/  USEL UR5, UR24, UR5, !UP0 ;  /* 0x0000000518057287 */ /* 0x000fe2000c000000 */
[----:B------:R-:W-:Y:S01]  /*11f0*/  UMOV UR10, UR11 ;  /* 0x0000000b000a7c82 */ /* 0x000fe20008000000 */
[----:B------:R-:W-:Y:S02]  /*1200*/  UIMAD.WIDE.U32 UR16, UR28, UR15, URZ ;  /* 0x0000000f1c1072a5 */ /* 0x000fe4000f8e00ff */
[----:B------:R-:W-:Y:S02]  /*1210*/  @UP0 USHF.R.U32.HI UR6, URZ, UR13, UR10 ;  /* 0x0000000dff060299 */ /* 0x000fe4000801160a */
[----:B------:R-:W-:Y:S02]  /*1220*/  UISETP.NE.AND UP0, UPT, UR14, 0x1, UPT ;  /* 0x000000010e00788c */ /* 0x000fe4000bf05270 */
[----:B-1----:R-:W-:-:S02]  /*1230*/  UIMAD.WIDE.U32 UR10, UR7, UR15, URZ ;  /* 0x0000000f070a72a5 */ /* 0x002fc4000f8e00ff */
[----:B--2---:R-:W-:Y:S01]  /*1240*/  UIMAD.WIDE.U32 UR12, UR6, UR8, URZ ;  /* 0x00000008060c72a5 */ /* 0x004fe2000f8e00ff */
[----:B------:R-:W-:Y:S02]  /*1250*/  UMOV UR4, UR17 ;  /* 0x0000001100047c82 */ /* 0x000fe40008000000 */
[----:B------:R-:W-:Y:S02]  /*1260*/  USHF.R.U32.HI UR4, URZ, UR21, UR4 ;  /* 0x00000015ff047299 */ /* 0x000fe40008011604 */
[----:B------:R-:W-:Y:S02]  /*1270*/  UMOV UR10, UR11 ;  /* 0x0000000b000a7c82 */ /* 0x000fe40008000000 */
[----:B------:R-:W-:Y:S01]  /*1280*/  UMOV UR12, UR13 ;  /* 0x0000000d000c7c82 */ /* 0x000fe20008000000 */
[----:B------:R-:W-:Y:S02]  /*1290*/  @UP0 USHF.R.U32.HI UR7, URZ, UR21, UR10 ;  /* 0x00000015ff070299 */ /* 0x000fe4000801160a */
[----:B------:R-:W-:-:S02]  /*12a0*/  USEL UR4, UR28, UR4, !UP0 ;  /* 0x000000041c047287 */ /* 0x000fc4000c000000 */
[----:B------:R-:W-:Y:S02]  /*12b0*/  UIMAD.WIDE.U32 UR10, UR7, UR8, URZ ;  /* 0x00000008070a72a5 */ /* 0x000fe4000f8e00ff */
[----:B------:R-:W-:Y:S02]  /*12c0*/  @UP2 USHF.R.U32.HI UR6, URZ, UR9, UR12 ;  /* 0x00000009ff062299 */ /* 0x000fe4000801160c */
[----:B------:R-:W-:-:S03]  /*12d0*/  UIMAD.WIDE.U32 UR12, UR4, UR8, URZ ;  /* 0x00000008040c72a5 */ /* 0x000fc6000f8e00ff */
[----:B------:R-:W-:Y:S02]  /*12e0*/  UMOV UR10, UR11 ;  /* 0x0000000b000a7c82 */ /* 0x000fe40008000000 */
[----:B------:R-:W-:Y:S02]  /*12f0*/  @UP2 USHF.R.U32.HI UR7, URZ, UR9, UR10 ;  /* 0x00000009ff072299 */ /* 0x000fe4000801160a */
[----:B------:R-:W-:Y:S02]  /*1300*/  UIMAD UR10, UR6, UR19, URZ ;  /* 0x00000013060a72a4 */ /* 0x000fe4000f8e02ff */
[----:B------:R-:W-:-:S04]  /*1310*/  UIMAD UR7, UR7, UR19, URZ ;  /* 0x00000013070772a4 */ /* 0x000fc8000f8e02ff */
[----:B------:R-:W-:-:S03]  /*1320*/  UISETP.GE.AND UP0, UPT, UR4, UR7, UPT ;  /* 0x000000070400728c */ /* 0x000fc6000bf06270 */
[----:B------:R-:W-:Y:S01]  /*1330*/  UMOV UR7, UR13 ;  /* 0x0000000d00077c82 */ /* 0x000fe20008000000 */
[----:B------:R-:W-:Y:S02]  /*1340*/  UISETP.GE.OR UP0, UPT, UR5, UR10, UP0 ;  /* 0x0000000a0500728c */ /* 0x000fe40008706670 */
[----:B------:R-:W-:Y:S02]  /*1350*/  UIMAD.WIDE.U32 UR10, UR5, UR8, URZ ;  /* 0x00000008050a72a5 */ /* 0x000fe4000f8e00ff */
[----:B------:R-:W-:Y:S02]  /*1360*/  USHF.R.U32.HI UR7, URZ, UR9, UR7 ;  /* 0x00000009ff077299 */ /* 0x000fe40008011607 */
[----:B------:R-:W-:Y:S02]  /*1370*/  UIADD3 UR10, UPT, UPT, -UR4, URZ, URZ ;  /* 0x000000ff040a7290 */ /* 0x000fe4000fffe1ff */
[----:B------:R-:W-:Y:S02]  /*1380*/  USEL UR7, UR4, UR7, !UP2 ;  /* 0x0000000704077287 */ /* 0x000fe4000d000000 */
[----:B------:R-:W-:Y:S01]  /*1390*/  UIMAD UR10, UR14, UR10, UR28 ;  /* 0x0000000a0e0a72a4 */ /* 0x000fe2000f8e021c */
[----:B------:R-:W-:Y:S01]  /*13a0*/  @!UP0 UMOV UR8, UR11 ;  /* 0x0000000b00088c82 */ /* 0x000fe20008000000 */
[----:B------:R-:W-:-:S02]  /*13b0*/  UIADD3 UR11, UPT, UPT, -UR5, URZ, URZ ;  /* 0x000000ff050b7290 */ /* 0x000fc4000fffe1ff */
[----:B------:R-:W-:Y:S02]  /*13c0*/  @!UP0 USHF.R.U32.HI UR8, URZ, UR9, UR8 ;  /* 0x00000009ff088299 */ /* 0x000fe40008011608 */
[----:B------:R-:W-:Y:S02]  /*13d0*/  UIADD3 UR9, UPT, UPT, -UR7, URZ, URZ ;  /* 0x000000ff07097290 */ /* 0x000fe4000fffe1ff */
[----:B------:R-:W-:Y:S02]  /*13e0*/  @!UP0 USEL UR8, UR5, UR8, !UP2 ;  /* 0x0000000805088287 */ /* 0x000fe4000d000000 */
[----:B------:R-:W-:Y:S02]  /*13f0*/  UIMAD UR9, UR19, UR9, UR4 ;  /* 0x00000009130972a4 */ /* 0x000fe4000f8e0204 */
[----:B------:R-:W-:Y:S02]  /*1400*/  @!UP0 UIADD3 UR7, UPT, UPT, UR7, -UR8, URZ ;  /* 0x8000000807078290 */ /* 0x000fe4000fffe0ff */
[----:B------:R-:W-:-:S02]  /*1410*/  @!UP0 UIMAD UR6, UR9, UR6, UR8 ;  /* 0x00000006090682a4 */ /* 0x000fc4000f8e0208 */
[----:B------:R-:W-:Y:S02]  /*1420*/  @!UP0 UIMAD UR4, UR7, UR19, UR5 ;  /* 0x00000013070482a4 */ /* 0x000fe4000f8e0205 */
[----:B------:R-:W-:Y:S02]  /*1430*/  UIMAD UR24, UR20, UR11, UR24 ;  /* 0x0000000b141872a4 */ /* 0x000fe4000f8e0218 */
[----:B------:R-:W-:Y:S01]  /*1440*/  UIMAD UR28, UR4, UR14, UR10 ;  /* 0x0000000e041c72a4 */ /* 0x000fe2000f8e020a */
[----:B------:R-:W-:Y:S02]  /*1450*/  @!UP0 UMOV UR5, UR6 ;  /* 0x0000000600058c82 */ /* 0x000fe40008000000 */
[----:B------:R-:W-:-:S12]  /*1460*/  UIMAD UR24, UR5, UR20, UR24 ;  /* 0x00000014051872a4 */ /* 0x000fd8000f8e0218 */
.L_x_18:
[----:B------:R-:W-:-:S09]  /*1470*/  UISETP.NE.AND UP0, UPT, UR22, 0x1, UPT ;  /* 0x000000011600788c */ /* 0x000fd2000bf05270 */
[----:B------:R-:W-:Y:S05]  /*1480*/  BRA.U UP0, `(.L_x_19) ;  /* 0x0000000100407547 */ /* 0x000fea000b800000 */
[----:B------:R-:W2:Y:S01]  /*1490*/  LDCU.128 UR8, c[0x0][0xb10] ;  /* 0x00016200ff0877ac */ /* 0x000ea20008000c00 */
[----:B------:R-:W3:Y:S01]  /*14a0*/  LDCU UR12, c[0x0][0xb0c] ;  /* 0x00016180ff0c77ac */ /* 0x000ee20008000800 */
[----:B------:R-:W4:Y:S01]  /*14b0*/  LDCU UR13, c[0x0][0xb20] ;  /* 0x00016400ff0d77ac */ /* 0x000f220008000800 */
[----:B--2---:R-:W-:Y:S02]  /*14c0*/  UIMAD.WIDE.U32 UR4, UR24, UR8, URZ ;  /* 0x00000008180472a5 */ /* 0x004fe4000f8e00ff */
[----:B------:R-:W-:Y:S02]  /*14d0*/  UIMAD.WIDE.U32 UR6, UR28, UR11, URZ ;  /* 0x0000000b1c0672a5 */ /* 0x000fe4000f8e00ff */
[----:B---3--:R-:W-:Y:S02]  /*14e0*/  UISETP.NE.AND UP0, UPT, UR12, 0x1, UPT ;  /* 0x000000010c00788c */ /* 0x008fe4000bf05270 */
[----:B------:R-:W-:-:S03]  /*14f0*/  USHF.R.U32.HI UR5, URZ, UR9, UR5 ;  /* 0x00000009ff057299 */ /* 0x000fc60008011605 */
[----:B------:R-:W-:Y:S01]  /*1500*/  UMOV UR4, UR7 ;  /* 0x0000000700047c82 */ /* 0x000fe20008000000 */
[----:B------:R-:W-:Y:S02]  /*1510*/  USEL UR5, UR24, UR5, !UP0 ;  /* 0x0000000518057287 */ /* 0x000fe4000c000000 */
[----:B------:R-:W-:Y:S02]  /*1520*/  UISETP.NE.AND UP0, UPT, UR10, 0x1, UPT ;  /* 0x000000010a00788c */ /* 0x000fe4000bf05270 */
[----:B----4-:R-:W-:-:S04]  /*1530*/  USHF.R.U32.HI UR4, URZ, UR13, UR4 ;  /* 0x0000000dff047299 */ /* 0x010fc80008011604 */
[----:B------:R-:W-:-:S04]  /*1540*/  USEL UR4, UR28, UR4, !UP0 ;  /* 0x000000041c047287 */ /* 0x000fc8000c000000 */
[----:B------:R-:W-:Y:S02]  /*1550*/  UIADD3 UR6, UPT, UPT, UR5, -UR4, URZ ;  /* 0x8000000405067290 */ /* 0x000fe4000fffe0ff */
[----:B------:R-:W-:Y:S02]  /*1560*/  UIADD3 UR4, UPT, UPT, -UR5, UR4, URZ ;  /* 0x0000000405047290 */ /* 0x000fe4000fffe1ff */
[----:B------:R-:W-:Y:S02]  /*1570*/  UIMAD UR28, UR6, UR10, UR28 ;  /* 0x0000000a061c72a4 */ /* 0x000fe4000f8e021c */
[----:B------:R-:W-:-:S12]  /*1580*/  UIMAD UR24, UR4, UR12, UR24 ;  /* 0x0000000c041872a4 */ /* 0x000fd8000f8e0218 */
.L_x_19:
[----:B------:R-:W-:Y:S01]  /*1590*/  UISETP.NE.AND UP0, UPT, UR18, 0x2, UPT ;  /* 0x000000021200788c */ /* 0x000fe2000bf05270 */
[----:B------:R-:W-:Y:S09]  /*15a0*/  BRA.U !UP5, `(.L_x_20) ;  /* 0x000000010d0c7547 */ /* 0x000ff2000b800000 */
[----:B------:R-:W-:Y:S01]  /*15b0*/  UCGABAR_WAIT ;  /* 0x0000000000007dc7 */ /* 0x000fe20008000000 */
[----:B------:R-:W-:Y:S01]  /*15c0*/  CCTL.IVALL ;  /* 0x00000000ff00798f */ /* 0x000fe20002000000 */
[----:B------:R-:W-:Y:S05]  /*15d0*/  BRA `(.L_x_21) ;  /* 0x0000000000047947 */ /* 0x000fea0003800000 */
.L_x_20:
[----:B------:R-:W-:Y:S06]  /*15e0*/  BAR.SYNC.DEFER_BLOCKING 0x0 ;  /* 0x0000000000007b1d */ /* 0x000fec0000010000 */
.L_x_21:
[----:B------:R-:W-:Y:S05]  /*15f0*/  BRA.U UP0, `(.L_x_22) ;  /* 0x00000015002c7547 */ /* 0x000fea000b800000 */
[----:B------:R-:W2:Y:S01]  /*1600*/  LDCU UR6, c[0x0][0x38c] ;  /* 0x00007180ff0677ac */ /* 0x000ea20008000800 */
[----:B------:R-:W-:Y:S01]  /*1610*/  PLOP3.LUT P1, PT, PT, PT, UP3, 0x80, 0x8 ;  /* 0x000000000008781c */ /* 0x000fe20003f2f038 */
[----:B------:R-:W-:Y:S01]  /*1620*/  IMAD.MOV.U32 R12, RZ, RZ, 0x1 ;  /* 0x00000001ff0c7424 */ /* 0x000fe200078e00ff */
[----:B------:R-:W-:Y:S01]  /*1630*/  ISETP.EQ.OR P2, PT, R0, RZ, P3 ;  /* 0x000000ff0000720c */ /* 0x000fe20001f42670 */
[----:B------:R-:W-:Y:S01]  /*1640*/  UISETP.NE.AND UP1, UPT, UR18, URZ, UPT ;  /* 0x000000ff1200728c */ /* 0x000fe2000bf25270 */
[----:B------:R-:W-:Y:S01]  /*1650*/  PLOP3.LUT P1, PT, P1, PT, PT, 0x8, 0x80 ;  /* 0x000000000080781c */ /* 0x000fe20000f2e170 */
[----:B------:R-:W-:Y:S01]  /*1660*/  USEL UR30, URZ, 0x1, UP6 ;  /* 0x00000001ff1e7887 */ /* 0x000fe2000b000000 */
[----:B------:R-:W-:Y:S01]  /*1670*/  CS2R R10, SRZ ;  /* 0x00000000000a7805 */ /* 0x000fe2000001ff00 */
[----:B------:R-:W-:Y:S01]  /*1680*/  IMAD.MOV.U32 R9, RZ, RZ, RZ ;  /* 0x000000ffff097224 */ /* 0x000fe200078e00ff */
[----:B------:R-:W3:Y:S01]  /*1690*/  LDCU UR44, c[0x0][0x370] ;  /* 0x00006e00ff2c77ac */ /* 0x000ee20008000800 */
[----:B------:R-:W-:Y:S01]  /*16a0*/  IMAD.MOV.U32 R8, RZ, RZ, 0x1 ;  /* 0x00000001ff087424 */ /* 0x000fe200078e00ff */
[----:B------:R-:W4:Y:S01]  /*16b0*/  LDCU.64 UR40, c[0x0][0x348] ;  /* 0x00006900ff2877ac */ /* 0x000f220008000a00 */
[----:B------:R-:W-:-:S02]  /*16c0*/  USHF.R.U32.HI UR49, URZ, 0x6, UR29 ;  /* 0x00000006ff317899 */ /* 0x000fc4000801161d */
[----:B--2---:R-:W-:Y:S02]  /*16d0*/  UIADD3 UR5, UPT, UPT, UR6, 0x7f, URZ ;  /* 0x0000007f06057890 */ /* 0x004fe4000fffe0ff */
[----:B------:R-:W-:Y:S02]  /*16e0*/  UIADD3 UR50, UPT, UPT, UR6, 0xfe, URZ ;  /* 0x000000fe06327890 */ /* 0x000fe4000fffe0ff */
[----:B------:R-:W-:Y:S01]  /*16f0*/  USHF.R.S32.HI UR4, URZ, 0x1f, UR5 ;  /* 0x0000001fff047899 */ /* 0x000fe20008011405 */
[----:B------:R-:W2:Y:S03]  /*1700*/  LDCU UR43, c[0x0][0x374] ;  /* 0x00006e80ff2b77ac */ /* 0x000ea60008000800 */
[----:B------:R-:W-:Y:S02]  /*1710*/  ULEA.HI UR4, UR4, UR5, URZ, 0x7 ;  /* 0x0000000504047291 */ /* 0x000fe4000f8f38ff */
[----:B------:R-:W-:-:S02]  /*1720*/  USEL UR30, UR30, 0x2, UP1 ;  /* 0x000000021e1e7887 */ /* 0x000fc40008800000 */
[----:B------:R-:W-:Y:S02]  /*1730*/  USHF.R.S32.HI UR46, URZ, 0x7, UR4 ;  /* 0x00000007ff2e7899 */ /* 0x000fe40008011404 */
[----:B------:R-:W-:Y:S02]  /*1740*/  UIADD3 UR4, UPT, UPT, UR6, -0x1, URZ ;  /* 0xffffffff06047890 */ /* 0x000fe4000fffe0ff */
[----:B------:R-:W-:Y:S02]  /*1750*/  UISETP.LT.U32.AND UP0, UPT, UR46, 0x4, UPT ;  /* 0x000000042e00788c */ /* 0x000fe4000bf01070 */
[----:B------:R-:W-:Y:S02]  /*1760*/  UISETP.GE.U32.AND UP2, UPT, UR4, -0xff, UPT ;  /* 0xffffff010400788c */ /* 0x000fe4000bf46070 */
[----:B------:R-:W-:Y:S01]  /*1770*/  USEL UR45, UR46, 0x4, UP0 ;  /* 0x000000042e2d7887 */ /* 0x000fe20008000000 */
[----:B------:R-:W-:-:S03]  /*1780*/  UMOV UR22, URZ ;  /* 0x000000ff00167c82 */ /* 0x000fc60008000000 */
[----:B------:R-:W-:Y:S02]  /*1790*/  UIADD3 UR23, UPT, UPT, UR45, -0x1, URZ ;  /* 0xffffffff2d177890 */ /* 0x000fe4000fffe0ff */
[----:B------:R-:W-:-:S03]  /*17a0*/  UIADD3 UR48, UPT, UPT, UR46, -UR45, URZ ;  /* 0x8000002d2e307290 */ /* 0x000fc6000fffe0ff */
[----:B------:R-:W-:-:S04]  /*17b0*/  @UP2 UIADD3 UR23, UPT, UPT, UR45, URZ, URZ ;  /* 0x000000ff2d172290 */ /* 0x000fc8000fffe0ff */
[----:B--234-:R-:W-:-:S12]  /*17c0*/  UIADD3 UR23, UPT, UPT, UR23, 0x1, URZ ;  /* 0x0000000117177890 */ /* 0x01cfd8000fffe0ff */
.L_x_42:
[----:B------:R-:W-:Y:S01]  /*17d0*/  UISETP.NE.AND UP0, UPT, UR47, URZ, UPT ;  /* 0x000000ff2f00728c */ /* 0x000fe2000bf05270 */
[----:B------:R-:W2:Y:S08]  /*17e0*/  S2UR UR47, SR_CgaCtaId ;  /* 0x00000000002f79c3 */ /* 0x000eb00000008800 */
[----:B------:R-:W-:Y:S05]  /*17f0*/  BRA.U UP0, `(.L_x_23) ;  /* 0x0000000100347547 */ /* 0x000fea000b800000 */
[----:B------:R-:W3:Y:S01]  /*1800*/  S2R R0, SR_CgaCtaId ;  /* 0x0000000000007919 */ /* 0x000ee20000008800 */
[----:B------:R-:W-:-:S04]  /*1810*/  MOV R2, 0x400 ;  /* 0x0000040000027802 */ /* 0x000fc80000000f00 */
[----:B---3--:R-:W-:Y:S02]  /*1820*/  LEA R0, R0, R2, 0x18 ;  /* 0x0000000200007211 */ /* 0x008fe400078ec0ff */
[----:B------:R-:W-:-:S03]  /*1830*/  SHF.L.U32 R2, R8, 0x1f, RZ ;  /* 0x0000001f08027819 */ /* 0x000fc600000006ff */
[----:B------:R-:W-:-:S04]  /*1840*/  IMAD R0, R9, 0x8, R0 ;  /* 0x0000000809007824 */ /* 0x000fc800078e0200 */
[----:B------:R-:W3:Y:S02]  /*1850*/  SYNCS.PHASECHK.TRANS64.TRYWAIT P0, [R0+URZ+0x100], R2 ;  /* 0x00010002000075a7 */ /* 0x000ee400080011ff */
[----:B---3--:R-:W-:Y:S05]  /*1860*/  @!P0 BRA `(.L_x_24) ;  /* 0x0000007000308947 */ /* 0x008fea0003800000 */
.L_x_138:
[----:B------:R-:W-:Y:S01]  /*1870*/  VIADD R9, R9, 0x1 ;  /* 0x0000000109097836 */ /* 0x000fe20000000000 */
[----:B------:R3:W-:Y:S04]  /*1880*/  SYNCS.ARRIVE.TRANS64.A1T0 RZ, [R0+URZ+0xf0], RZ ;  /* 0x0000f0ff00ff79a7 */ /* 0x0007e800081000ff */
[----:B------:R-:W-:-:S04]  /*1890*/  ISETP.NE.AND P0, PT, R9, 0x2, PT ;  /* 0x000000020900780c */ /* 0x000fc80003f05270 */
[----:B------:R-:W-:Y:S02]  /*18a0*/  SEL R9, R9, RZ, P0 ;  /* 0x000000ff09097207 */ /* 0x000fe40000000000 */
[----:B---3--:R-:W-:-:S04]  /*18b0*/  SEL R0, RZ, 0x1, P0 ;  /* 0x00000001ff007807 */ /* 0x008fc80000000000 */
[----:B------:R-:W-:-:S07]  /*18c0*/  LOP3.LUT R8, R8, R0, RZ, 0x3c, !PT ;  /* 0x0000000008087212 */ /* 0x000fce00078e3cff */
.L_x_23:
[----:B------:R-:W-:Y:S01]  /*18d0*/  UMOV UR13, 0x400 ;  /* 0x00000400000d7882 */ /* 0x000fe20000000000 */
[----:B------:R-:W-:Y:S01]  /*18e0*/  SHF.L.U32 R0, R12, 0x1f, RZ ;  /* 0x0000001f0c007819 */ /* 0x000fe200000006ff */
[----:B--2---:R-:W-:Y:S02]  /*18f0*/  ULEA UR13, UR47, UR13, 0x18 ;  /* 0x0000000d2f0d7291 */ /* 0x004fe4000f8ec0ff */
[----:B------:R-:W-:Y:S02]  /*1900*/  UISETP.GE.U32.AND UP0, UPT, UR50, 0xff, UPT ;  /* 0x000000ff3200788c */ /* 0x000fe4000bf06070 */
[----:B------:R-:W-:Y:S02]  /*1910*/  ULEA UR4, UR22, UR13, 0x3 ;  /* 0x0000000d16047291 */ /* 0x000fe4000f8e18ff */
[----:B------:R-:W-:Y:S02]  /*1920*/  USHF.L.U32 UR35, UR24, 0x6, URZ ;  /* 0x0000000618237899 */ /* 0x000fe400080006ff */
[----:B------:R-:W-:Y:S01]  /*1930*/  ULEA UR19, UR28, UR49, 0x7 ;  /* 0x000000311c137291 */ /* 0x000fe2000f8e38ff */
[----:B------:R-:W-:-:S04]  /*1940*/  UMOV UR14, URZ ;  /* 0x000000ff000e7c82 */ /* 0x000fc80008000000 */
[----:B------:R2:W3:Y:S01]  /*1950*/  SYNCS.PHASECHK.TRANS64.TRYWAIT P0, [UR4+0x20], R0 ;  /* 0x00002000ff0075a7 */ /* 0x0004e20008001104 */
[----:B------:R-:W-:Y:S06]  /*1960*/  BRA.U !UP0, `(.L_x_25) ;  /* 0x0000000108f47547 */ /* 0x000fec000b800000 */
[----:B------:R-:W-:Y:S01]  /*1970*/  UMOV UR21, URZ ;  /* 0x000000ff00157c82 */ /* 0x000fe20008000000 */
[----:B------:R-:W-:-:S05]  /*1980*/  UMOV UR4, UR22 ;  /* 0x0000001600047c82 */ /* 0x000fca0008000000 */
.L_x_31:
[----:B------:R-:W-:Y:S01]  /*1990*/  ULEA UR33, UR4, UR13, 0x3 ;  /* 0x0000000d04217291 */ /* 0x000fe2000f8e18ff */
[----:B---3--:R-:W-:Y:S01]  /*19a0*/  @!P3 MOV R2, 0xc000 ;  /* 0x0000c0000002b802 */ /* 0x008fe20000000f00 */
[----:B-1-3--:R-:W-:Y:S10]  /*19b0*/  @P0 BRA `(.L_x_26) ;  /* 0x00000000000c0947 */ /* 0x00aff40003800000 */
[----:B------:R-:W-:-:S04]  /*19c0*/  SHF.L.U32 R3, R12, 0x1f, RZ ;  /* 0x0000001f0c037819 */ /* 0x000fc800000006ff */
[----:B------:R-:W3:Y:S02]  /*19d0*/  SYNCS.PHASECHK.TRANS64.TRYWAIT P0, [UR33+0x20], R3 ;  /* 0x00002003ff0075a7 */ /* 0x000ee40008001121 */
[----:B---3--:R-:W-:Y:S05]  /*19e0*/  @!P0 BRA `(.L_x_27) ;  /* 0x0000006c00e48947 */ /* 0x008fea0003800000 */
.L_x_26:
[----:B------:R3:W-:Y:S01]  /*19f0*/  @!P3 SYNCS.ARRIVE.TRANS64 RZ, [UR33], R2 ;  /* 0x00000002ffffb9a7 */ /* 0x0007e20008000021 */
[----:B------:R-:W-:-:S04]  /*1a00*/  ULOP3.LUT UR5, UR30, 0x2, URZ, 0xfc, !UPT ;  /* 0x000000021e057892 */ /* 0x000fc8000f8efcff */
[----:B------:R-:W-:-:S09]  /*1a10*/  UISETP.NE.AND UP0, UPT, UR5, 0x2, UPT ;  /* 0x000000020500788c */ /* 0x000fd2000bf05270 */
[----:B------:R-:W-:Y:S05]  /*1a20*/  BRA.U UP0, `(.L_x_28) ;  /* 0x0000000100047547 */ /* 0x000fea000b800000 */
[----:B-1----:R-:W-:Y:S05]  /*1a30*/  BPT.TRAP 0x1 ;  /* 0x000000040000795c */ /* 0x002fea0000300000 */
.L_x_28:
[----:B------:R-:W-:Y:S04]  /*1a40*/  BSSY.RECONVERGENT B0, `(.L_x_29) ;  /* 0x0000003000007945 */ /* 0x000fe80003800200 */
[----:B------:R-:W-:Y:S05]  /*1a50*/  @P2 BRA `(.L_x_30) ;  /* 0x0000000000042947 */ /* 0x000fea0003800000 */
[----:B-1----:R-:W-:Y:S05]  /*1a60*/  BPT.TRAP 0x1 ;  /* 0x000000040000795c */ /* 0x002fea0000300000 */
.L_x_30:
[----:B-1----:R-:W-:Y:S05]  /*1a70*/  BSYNC.RECONVERGENT B0 ;  /* 0x0000000000007941 */ /* 0x002fea0003800200 */
.L_x_29:
[----:B------:R-:W-:Y:S02]  /*1a80*/  UIADD3 UR5, UPT, UPT, UR4, 0x1, URZ ;  /* 0x0000000104057890 */ /* 0x000fe4000fffe0ff */
[----:B------:R-:W-:Y:S02]  /*1a90*/  USHF.L.U32 UR4, UR4, 0xe, URZ ;  /* 0x0000000e04047899 */ /* 0x000fe400080006ff */
[----:B------:R-:W-:Y:S02]  /*1aa0*/  UISETP.NE.AND UP0, UPT, UR5, 0x4, UPT ;  /* 0x000000040500788c */ /* 0x000fe4000bf05270 */
[----:B------:R-:W-:Y:S02]  /*1ab0*/  USHF.L.U32 UR34, UR21, 0x7, URZ ;  /* 0x0000000715227899 */ /* 0x000fe400080006ff */
[----:B------:R-:W-:Y:S02]  /*1ac0*/  USEL UR6, URZ, 0x1, UP0 ;  /* 0x00000001ff067887 */ /* 0x000fe40008000000 */
[----:B------:R-:W-:-:S02]  /*1ad0*/  USEL UR22, UR5, URZ, UP0 ;  /* 0x000000ff05167287 */ /* 0x000fc40008000000 */
[----:B------:R-:W-:Y:S02]  /*1ae0*/  UIADD3 UR14, UP0, UPT, UR40, 0x180, URZ ;  /* 0x00000180280e7890 */ /* 0x000fe4000ff1e0ff */
[----:B------:R-:W-:Y:S01]  /*1af0*/  ULOP3.LUT UR8, UR4, UR29, URZ, 0xfc, !UPT ;  /* 0x0000001d04087292 */ /* 0x000fe2000f8efcff */
[----:B------:R-:W-:Y:S01]  /*1b00*/  LOP3.LUT R12, R12, UR6, RZ, 0x3c, !PT ;  /* 0x000000060c0c7c12 */ /* 0x000fe2000f8e3cff */
[----:B------:R-:W-:Y:S02]  /*1b10*/  UIADD3 UR21, UPT, UPT, UR21, 0x1, URZ ;  /* 0x0000000115157890 */ /* 0x000fe4000fffe0ff */
[----:B------:R-:W-:Y:S01]  /*1b20*/  UIADD3 UR6, UP1, UPT, UR40, 0x80, URZ ;  /* 0x0000008028067890 */ /* 0x000fe2000ff3e0ff */
[----:B--2---:R-:W-:Y:S01]  /*1b30*/  SHF.L.U32 R0, R12, 0x1f, RZ ;  /* 0x0000001f0c007819 */ /* 0x004fe200000006ff */
[----:B------:R-:W-:Y:S02]  /*1b40*/  UIADD3 UR24, UPT, UPT, UR13, UR4, URZ ;  /* 0x000000040d187290 */ /* 0x000fe4000fffe0ff */
[----:B------:R-:W-:-:S02]  /*1b50*/  UIADD3.X UR15, UPT, UPT, URZ, UR41, URZ, UP0, !UPT ;  /* 0x00000029ff0f7290 */ /* 0x000fc400087fe4ff */
[----:B------:R-:W-:Y:S02]  /*1b60*/  ULEA UR8, UR8, UR13, 0x1 ;  /* 0x0000000d08087291 */ /* 0x000fe4000f8e08ff */
[----:B------:R-:W-:Y:S02]  /*1b70*/  ULEA UR5, UR22, UR13, 0x3 ;  /* 0x0000000d16057291 */ /* 0x000fe4000f8e18ff */
[----:B------:R-:W-:Y:S02]  /*1b80*/  UISETP.NE.AND UP0, UPT, UR21, UR23, UPT ;  /* 0x000000171500728c */ /* 0x000fe4000bf05270 */
[----:B------:R-:W-:Y:S02]  /*1b90*/  UIADD3.X UR7, UPT, UPT, URZ, UR41, URZ, UP1, !UPT ;  /* 0x00000029ff077290 */ /* 0x000fe40008ffe4ff */
[----:B------:R-:W-:Y:S02]  /*1ba0*/  UIADD3 UR32, UPT, UPT, UR24, 0x4400, URZ ;  /* 0x0000440018207890 */ /* 0x000fe4000fffe0ff */
[----:B------:R-:W-:Y:S01]  /*1bb0*/  UIADD3 UR26, UPT, UPT, UR34, 0x40, URZ ;  /* 0x00000040221a7890 */ /* 0x000fe2000fffe0ff */
[----:B------:R4:W1:Y:S01]  /*1bc0*/  SYNCS.PHASECHK.TRANS64.TRYWAIT P0, [UR5+0x20], R0 ;  /* 0x00002000ff0075a7 */ /* 0x0008620008001105 */
[----:B------:R-:W-:-:S02]  /*1bd0*/  UIADD3 UR24, UPT, UPT, UR24, 0x6400, URZ ;  /* 0x0000640018187890 */ /* 0x000fc4000fffe0ff */
[----:B------:R-:W-:Y:S02]  /*1be0*/  UIADD3 UR16, UPT, UPT, UR8, 0x14400, URZ ;  /* 0x0001440008107890 */ /* 0x000fe4000fffe0ff */
[----:B------:R-:W-:Y:S01]  /*1bf0*/  UIADD3 UR8, UPT, UPT, UR8, 0x18400, URZ ;  /* 0x0001840008087890 */ /* 0x000fe2000fffe0ff */
[----:B------:R-:W-:Y:S01]  /*1c00*/  UMOV UR38, 0x0 ;  /* 0x0000000000267882 */ /* 0x000fe20000000000 */
[----:B------:R-:W-:Y:S01]  /*1c10*/  UMOV UR39, 0x10000000 ;  /* 0x1000000000277882 */ /* 0x000fe20000000000 */
[----:B------:R-:W-:Y:S01]  /*1c20*/  UMOV UR25, UR33 ;  /* 0x0000002100197c82 */ /* 0x000fe20008000000 */
[----:B------:R-:W-:Y:S01]  /*1c30*/  UMOV UR27, UR35 ;  /* 0x00000023001b7c82 */ /* 0x000fe20008000000 */
[----:B------:R-:W-:Y:S01]  /*1c40*/  UMOV UR28, UR36 ;  /* 0x00000024001c7c82 */ /* 0x000fe20008000000 */
[----:B------:R-:W-:Y:S01]  /*1c50*/  UMOV UR5, 0x30000 ;  /* 0x0003000000057882 */ /* 0x000fe20000000000 */
[----:B------:R-:W-:Y:S01]  /*1c60*/  UMOV UR17, UR33 ;  /* 0x0000002100117c82 */ /* 0x000fe20008000000 */
[----:B------:R-:W-:Y:S01]  /*1c70*/  UMOV UR20, UR36 ;  /* 0x0000002400147c82 */ /* 0x000fe20008000000 */
[----:B------:R-:W-:Y:S01]  /*1c80*/  UMOV UR18, UR34 ;  /* 0x0000002200127c82 */ /* 0x000fe20008000000 */
[----:B------:R-:W-:Y:S01]  /*1c90*/  UTMALDG.3D [UR32], [UR6], desc[UR38] ;  /* 0x00002620060075b4 */ /* 0x000fe20008011000 */
[----:B------:R-:W-:Y:S01]  /*1ca0*/  UMOV UR11, UR19 ;  /* 0x00000013000b7c82 */ /* 0x000fe20008000000 */
[----:B------:R-:W-:Y:S01]  /*1cb0*/  UMOV UR12, UR36 ;  /* 0x00000024000c7c82 */ /* 0x000fe20008000000 */
[----:B------:R-:W-:Y:S01]  /*1cc0*/  UMOV UR9, UR33 ;  /* 0x0000002100097c82 */ /* 0x000fe20008000000 */
[----:B------:R-:W-:Y:S01]  /*1cd0*/  UMOV UR10, UR26 ;  /* 0x0000001a000a7c82 */ /* 0x000fe20008000000 */
[----:B------:R-:W-:Y:S01]  /*1ce0*/  UMOV UR4, UR22 ;  /* 0x0000001600047c82 */ /* 0x000fe20008000000 */
[----:B------:R-:W-:Y:S01]  /*1cf0*/  UTMALDG.3D [UR24], [UR6], desc[UR38] ;  /* 0x00002618060075b4 */ /* 0x000fe20008011000 */
[----:B------:R-:W-:Y:S01]  /*1d00*/  UTMALDG.3D.MULTICAST [UR16], [UR14], UR5, desc[UR38] ;  /* 0x000026100e0073b4 */ /* 0x000fe20008011805 */
[----:B------:R2:W-:Y:S02]  /*1d10*/  UTMALDG.3D.MULTICAST [UR8], [UR14], UR5, desc[UR38] ;  /* 0x000026080e0073b4 */ /* 0x0005e40008011805 */
[----:B--2---:R-:W-:Y:S01]  /*1d20*/  UMOV UR14, UR23 ;  /* 0x00000017000e7c82 */ /* 0x004fe20008000000 */
[----:B----4-:R-:W-:Y:S05]  /*1d30*/  BRA.U UP0, `(.L_x_31) ;  /* 0xfffffffd00147547 */ /* 0x010fea000b83ffff */
.L_x_25:
[----:B------:R-:W-:Y:S01]  /*1d40*/  ULEA UR4, UR22, UR13, 0x3 ;  /* 0x0000000d16047291 */ /* 0x000fe2000f8e18ff */
[----:B--2---:R-:W-:Y:S01]  /*1d50*/  SHF.L.U32 R0, R12, 0x1f, RZ ;  /* 0x0000001f0c007819 */ /* 0x004fe200000006ff */
[----:B------:R-:W-:Y:S01]  /*1d60*/  @!P1 SYNCS.ARRIVE.TRANS64.A1T0 RZ, [UR13+0x88], RZ ;  /* 0x000088ffffff99a7 */ /* 0x000fe2000810000d */
[----:B------:R-:W-:-:S06]  /*1d70*/  UISETP.GT.AND UP0, UPT, UR46, UR45, UPT ;  /* 0x0000002d2e00728c */ /* 0x000fcc000bf04270 */
[----:B-1-3--:R1:W2:Y:S03]  /*1d80*/  SYNCS.PHASECHK.TRANS64.TRYWAIT P0, [UR4+0x20], R0 ;  /* 0x00002000ff0075a7 */ /* 0x00a2a60008001104 */
[----:B------:R-:W-:Y:S05]  /*1d90*/  BRA.U !UP0, `(.L_x_32) ;  /* 0x0000000108f07547 */ /* 0x000fea000b800000 */
[----:B------:R-:W-:Y:S01]  /*1da0*/  UIADD3 UR15, UPT, UPT, UR48, UR14, URZ ;  /* 0x0000000e300f7290 */ /* 0x000fe2000fffe0ff */
[----:B------:R-:W-:-:S11]  /*1db0*/  UMOV UR4, UR22 ;  /* 0x0000001600047c82 */ /* 0x000fd60008000000 */
.L_x_38:
[----:B------:R-:W-:Y:S01]  /*1dc0*/  ULEA UR33, UR4, UR13, 0x3 ;  /* 0x0000000d04217291 */ /* 0x000fe2000f8e18ff */
[----:B--2---:R-:W-:Y:S01]  /*1dd0*/  @!P3 MOV R2, 0xc000 ;  /* 0x0000c0000002b802 */ /* 0x004fe20000000f00 */
[----:B--2-4-:R-:W-:Y:S10]  /*1de0*/  @P0 BRA `(.L_x_33) ;  /* 0x00000000000c0947 */ /* 0x014ff40003800000 */
[----:B------:R-:W-:-:S04]  /*1df0*/  SHF.L.U32 R3, R12, 0x1f, RZ ;  /* 0x0000001f0c037819 */ /* 0x000fc800000006ff */
[----:B------:R-:W2:Y:S02]  /*1e00*/  SYNCS.PHASECHK.TRANS64.TRYWAIT P0, [UR33+0x20], R3 ;  /* 0x00002003ff0075a7 */ /* 0x000ea40008001121 */
[----:B--2---:R-:W-:Y:S05]  /*1e10*/  @!P0 BRA `(.L_x_34) ;  /* 0x0000006800f08947 */ /* 0x004fea0003800000 */
.L_x_33:
[----:B------:R2:W-:Y:S01]  /*1e20*/  @!P3 SYNCS.ARRIVE.TRANS64 RZ, [UR33], R2 ;  /* 0x00000002ffffb9a7 */ /* 0x0005e20008000021 */
[----:B------:R-:W-:-:S04]  /*1e30*/  ULOP3.LUT UR5, UR30, 0x2, URZ, 0xfc, !UPT ;  /* 0x000000021e057892 */ /* 0x000fc8000f8efcff */
[----:B------:R-:W-:-:S09]  /*1e40*/  UISETP.NE.AND UP0, UPT, UR5, 0x2, UPT ;  /* 0x000000020500788c */ /* 0x000fd2000bf05270 */
[----:B------:R-:W-:Y:S05]  /*1e50*/  BRA.U UP0, `(.L_x_35) ;  /* 0x0000000100047547 */ /* 0x000fea000b800000 */
[----:B------:R-:W-:Y:S05]  /*1e60*/  BPT.TRAP 0x1 ;  /* 0x000000040000795c */ /* 0x000fea0000300000 */
.L_x_35:
[----:B------:R-:W-:Y:S04]  /*1e70*/  BSSY.RECONVERGENT B0, `(.L_x_36) ;  /* 0x0000003000007945 */ /* 0x000fe80003800200 */
[----:B------:R-:W-:Y:S05]  /*1e80*/  @P2 BRA `(.L_x_37) ;  /* 0x0000000000042947 */ /* 0x000fea0003800000 */
[----:B------:R-:W-:Y:S05]  /*1e90*/  BPT.TRAP 0x1 ;  /* 0x000000040000795c */ /* 0x000fea0000300000 */
.L_x_37:
[----:B------:R-:W-:Y:S05]  /*1ea0*/  BSYNC.RECONVERGENT B0 ;  /* 0x0000000000007941 */ /* 0x000fea0003800200 */
.L_x_36:
[----:B------:R-:W-:Y:S02]  /*1eb0*/  UIADD3 UR5, UPT, UPT, UR4, 0x1, URZ ;  /* 0x0000000104057890 */ /* 0x000fe4000fffe0ff */
[----:B------:R-:W-:Y:S02]  /*1ec0*/  USHF.L.U32 UR7, UR4, 0xe, URZ ;  /* 0x0000000e04077899 */ /* 0x000fe400080006ff */
[----:B------:R-:W-:Y:S02]  /*1ed0*/  UISETP.NE.AND UP0, UPT, UR5, 0x4, UPT ;  /* 0x000000040500788c */ /* 0x000fe4000bf05270 */
[----:B------:R-:W-:Y:S02]  /*1ee0*/  ULOP3.LUT UR8, UR7, UR29, URZ, 0xfc, !UPT ;  /* 0x0000001d07087292 */ /* 0x000fe4000f8efcff */
[----:B------:R-:W-:Y:S02]  /*1ef0*/  USEL UR6, URZ, 0x1, UP0 ;  /* 0x00000001ff067887 */ /* 0x000fe40008000000 */
[----:B------:R-:W-:-:S02]  /*1f00*/  USEL UR22, UR5, URZ, UP0 ;  /* 0x000000ff05167287 */ /* 0x000fc40008000000 */
[----:B------:R-:W-:Y:S02]  /*1f10*/  UIADD3 UR4, UP1, UPT, UR40, 0x80, URZ ;  /* 0x0000008028047890 */ /* 0x000fe4000ff3e0ff */
[----:B------:R-:W-:Y:S01]  /*1f20*/  ULEA UR5, UR22, UR13, 0x3 ;  /* 0x0000000d16057291 */ /* 0x000fe2000f8e18ff */
[----:B------:R-:W-:Y:S01]  /*1f30*/  LOP3.LUT R12, R12, UR6, RZ, 0x3c, !PT ;  /* 0x000000060c0c7c12 */ /* 0x000fe2000f8e3cff */
[----:B------:R-:W-:Y:S02]  /*1f40*/  UIADD3 UR24, UPT, UPT, UR13, UR7, URZ ;  /* 0x000000070d187290 */ /* 0x000fe4000fffe0ff */
[----:B------:R-:W-:Y:S01]  /*1f50*/  USHF.L.U32 UR34, UR14, 0x7, URZ ;  /* 0x000000070e227899 */ /* 0x000fe200080006ff */
[----:B-1----:R-:W-:Y:S01]  /*1f60*/  SHF.L.U32 R0, R12, 0x1f, RZ ;  /* 0x0000001f0c007819 */ /* 0x002fe200000006ff */
[----:B------:R-:W-:Y:S02]  /*1f70*/  UIADD3 UR6, UP0, UPT, UR40, 0x180, URZ ;  /* 0x0000018028067890 */ /* 0x000fe4000ff1e0ff */
[----:B------:R-:W-:Y:S01]  /*1f80*/  ULEA UR8, UR8, UR13, 0x1 ;  /* 0x0000000d08087291 */ /* 0x000fe2000f8e08ff */
[----:B------:R3:W4:Y:S01]  /*1f90*/  SYNCS.PHASECHK.TRANS64.TRYWAIT P0, [UR5+0x20], R0 ;  /* 0x00002000ff0075a7 */ /* 0x0007220008001105 */
[----:B------:R-:W-:-:S02]  /*1fa0*/  UIADD3.X UR5, UPT, UPT, URZ, UR41, URZ, UP1, !UPT ;  /* 0x00000029ff057290 */ /* 0x000fc40008ffe4ff */
[----:B------:R-:W-:Y:S02]  /*1fb0*/  UIADD3 UR32, UPT, UPT, UR24, 0x4400, URZ ;  /* 0x0000440018207890 */ /* 0x000fe4000fffe0ff */
[----:B------:R-:W-:Y:S02]  /*1fc0*/  UIADD3 UR26, UPT, UPT, UR34, 0x40, URZ ;  /* 0x00000040221a7890 */ /* 0x000fe4000fffe0ff */
[----:B------:R-:W-:Y:S02]  /*1fd0*/  UIADD3 UR24, UPT, UPT, UR24, 0x6400, URZ ;  /* 0x0000640018187890 */ /* 0x000fe4000fffe0ff */
[----:B------:R-:W-:Y:S02]  /*1fe0*/  UIADD3.X UR7, UPT, UPT, URZ, UR41, URZ, UP0, !UPT ;  /* 0x00000029ff077290 */ /* 0x000fe400087fe4ff */
        /* <DEDUP_REMOVED lines=16> */
[----:B------:R-:W-:Y:S01]  /*20f0*/  UIADD3 UR14, UPT, UPT, UR14, 0x1, URZ ;  /* 0x000000010e0e7890 */ /* 0x000fe2000fffe0ff */
[----:B------:R1:W-:Y:S03]  /*2100*/  UTMALDG.3D [UR24], [UR4], desc[UR38] ;  /* 0x00002618040075b4 */ /* 0x0003e60008011000 */
[----:B------:R-:W-:Y:S01]  /*2110*/  UISETP.NE.AND UP0, UPT, UR14, UR15, UPT ;  /* 0x0000000f0e00728c */ /* 0x000fe2000bf05270 */
[----:B------:R3:W-:Y:S01]  /*2120*/  UTMALDG.3D.MULTICAST [UR16], [UR6], UR21, desc[UR38] ;  /* 0x00002610060073b4 */ /* 0x0007e20008011815 */
[----:B------:R3:W-:Y:S01]  /*2130*/  UTMALDG.3D.MULTICAST [UR8], [UR6], UR21, desc[UR38] ;  /* 0x00002608060073b4 */ /* 0x0007e20008011815 */
[----:B-1----:R-:W-:-:S06]  /*2140*/  UMOV UR4, UR22 ;  /* 0x0000001600047c82 */ /* 0x002fcc0008000000 */
[----:B---3--:R-:W-:Y:S05]  /*2150*/  BRA.U UP0, `(.L_x_38) ;  /* 0xfffffffd00187547 */ /* 0x008fea000b83ffff */
.L_x_32:
[C---:B------:R-:W-:Y:S01]  /*2160*/  LEA R3, R11.reuse, UR13, 0x3 ;  /* 0x0000000d0b037c11 */ /* 0x040fe2000f8e18ff */
[----:B------:R-:W-:Y:S01]  /*2170*/  NOP ;  /* 0x0000000000007918 */ /* 0x000fe20000000000 */
[----:B-1----:R-:W-:Y:S02]  /*2180*/  SHF.L.U32 R0, R10, 0x1f, RZ ;  /* 0x0000001f0a007819 */ /* 0x002fe400000006ff */
[----:B------:R-:W-:Y:S02]  /*2190*/  LEA R4, R11, UR13, 0x4 ;  /* 0x0000000d0b047c11 */ /* 0x000fe4000f8e20ff */
[----:B--2-4-:R-:W1:Y:S02]  /*21a0*/  SYNCS.PHASECHK.TRANS64.TRYWAIT P0, [R3+URZ+0x90], R0 ;  /* 0x00009000030075a7 */ /* 0x014e6400080011ff */
[----:B-1----:R-:W-:Y:S05]  /*21b0*/  @!P0 BRA `(.L_x_39) ;  /* 0x0000006800208947 */ /* 0x002fea0003800000 */
.L_x_141:
[----:B------:R-:W2:Y:S01]  /*21c0*/  LDS.128 R4, [R4+0x120] ;  /* 0x0001200004047984 */ /* 0x000ea20000000c00 */
[----:B------:R-:W-:Y:S01]  /*21d0*/  UISETP.GE.AND UP0, UPT, UR42, 0x1, UPT ;  /* 0x000000012a00788c */ /* 0x000fe2000bf06270 */
[----:B------:R-:W-:Y:S01]  /*21e0*/  @!PT LDS RZ, [RZ] ;  /* 0x00000000fffff984 */ /* 0x000fe20000000800 */
[----:B------:R-:W-:Y:S01]  /*21f0*/  @!PT LDS RZ, [RZ] ;  /* 0x00000000fffff984 */ /* 0x000fe20000000800 */
[----:B------:R-:W-:Y:S01]  /*2200*/  @!PT LDS RZ, [RZ] ;  /* 0x00000000fffff984 */ /* 0x000fe20000000800 */
[----:B------:R-:W-:Y:S01]  /*2210*/  @!PT LDS RZ, [RZ] ;  /* 0x00000000fffff984 */ /* 0x000fe20000000800 */
[----:B------:R3:W-:Y:S06]  /*2220*/  MEMBAR.ALL.CTA ;  /* 0x0000000000007992 */ /* 0x0007ec0000008000 */
[----:B---3--:R-:W3:Y:S01]  /*2230*/  FENCE.VIEW.ASYNC.S ;  /* 0x00000000000073c6 */ /* 0x008ee20000000000 */
[----:B--2---:R-:W-:-:S13]  /*2240*/  LOP3.LUT P0, RZ, R6, 0x1, RZ, 0xc0, !PT ;  /* 0x0000000106ff7812 */ /* 0x004fda000780c0ff */
[----:B---3--:R-:W-:Y:S01]  /*2250*/  VOTEU.ANY UP1, P0 ;  /* 0x0000000000ff7886 */ /* 0x008fe20000020100 */
[----:B------:R-:W-:-:S13]  /*2260*/  PLOP3.LUT P0, PT, PT, PT, UP1, 0x80, 0x8 ;  /* 0x000000000008781c */ /* 0x000fda0003f0f018 */
[----:B-1----:R-:W-:Y:S02]  /*2270*/  @P0 LOP3.LUT R0, R5, 0xffff, RZ, 0xc0, !PT ;  /* 0x0000ffff05000812 */ /* 0x002fe400078ec0ff */
[----:B------:R-:W-:Y:S02]  /*2280*/  @P0 MOV R2, R4 ;  /* 0x0000000400020202 */ /* 0x000fe40000000f00 */
[----:B------:R-:W-:Y:S01]  /*2290*/  @P0 R2UR UR5, R0 ;  /* 0x00000000000502ca */ /* 0x000fe200000e0000 */
[----:B------:R-:W-:Y:S01]  /*22a0*/  VIADD R0, R3, 0xa0 ;  /* 0x000000a003007836 */ /* 0x000fe20000000000 */
[----:B------:R-:W-:Y:S02]  /*22b0*/  @P0 SHF.R.U32.HI R4, RZ, 0x10, R5 ;  /* 0x00000010ff040819 */ /* 0x000fe40000011605 */
[----:B------:R-:W-:Y:S02]  /*22c0*/  @P0 R2UR UR6, R2 ;  /* 0x00000000020602ca */ /* 0x000fe400000e0000 */
[----:B------:R-:W-:-:S02]  /*22d0*/  PRMT R0, RZ, 0x654, R0 ;  /* 0x00000654ff007816 */ /* 0x000fc40000000000 */
[----:B------:R-:W-:Y:S02]  /*22e0*/  @P0 R2UR UR4, R4 ;  /* 0x00000000040402ca */ /* 0x000fe400000e0000 */
[----:B------:R1:W-:Y:S03]  /*22f0*/  SYNCS.ARRIVE.TRANS64.RED.A1T0 RZ, [R0+URZ], RZ ;  /* 0x000000ff00ff79a7 */ /* 0x0003e600081004ff */
[----:B------:R-:W-:-:S04]  /*2300*/  @UP1 UMOV UR31, UR5 ;  /* 0x00000005001f1c82 */ /* 0x000fc80008000000 */
[----:B------:R-:W-:-:S04]  /*2310*/  @UP1 UMOV UR37, UR6 ;  /* 0x0000000600251c82 */ /* 0x000fc80008000000 */
[----:B------:R-:W-:Y:S01]  /*2320*/  @UP1 UMOV UR36, UR4 ;  /* 0x0000000400241c82 */ /* 0x000fe20008000000 */
[----:B------:R-:W-:Y:S05]  /*2330*/  BRA.U !UP0, `(.L_x_40) ;  /* 0x0000000108d47547 */ /* 0x000fea000b800000 */
[----:B------:R-:W2:Y:S01]  /*2340*/  LDCU.128 UR16, c[0x0][0xb10] ;  /* 0x00016200ff1077ac */ /* 0x000ea20008000c00 */
[----:B------:R-:W3:Y:S01]  /*2350*/  LDCU UR12, c[0x0][0xb20] ;  /* 0x00016400ff0c77ac */ /* 0x000ee20008000800 */
[----:B------:R-:W4:Y:S01]  /*2360*/  LDCU UR24, c[0x0][0xb0c] ;  /* 0x00016180ff1877ac */ /* 0x000f220008000800 */
[----:B------:R-:W1:Y:S01]  /*2370*/  LDCU.64 UR8, c[0x0][0xb28] ;  /* 0x00016500ff0877ac */ /* 0x000e620008000a00 */
[----:B------:R-:W-:Y:S02]  /*2380*/  UISETP.NE.AND UP3, UPT, UR42, 0x1, UPT ;  /* 0x000000012a00788c */ /* 0x000fe4000bf65270 */
[----:B--2---:R-:W-:Y:S02]  /*2390*/  UIMAD.WIDE.U32 UR6, UR43, UR19, URZ ;  /* 0x000000132b0672a5 */ /* 0x004fe4000f8e00ff */
[----:B------:R-:W-:Y:S02]  /*23a0*/  UIMAD.WIDE.U32 UR4, UR44, UR16, URZ ;  /* 0x000000102c0472a5 */ /* 0x000fe4000f8e00ff */
[----:B------:R-:W-:-:S02]  /*23b0*/  UISETP.NE.AND UP0, UPT, UR18, 0x1, UPT ;  /* 0x000000011200788c */ /* 0x000fc4000bf05270 */
[----:B------:R-:W-:Y:S01]  /*23c0*/  UIMAD.WIDE.U32 UR20, UR31, UR19, URZ ;  /* 0x000000131f1472a5 */ /* 0x000fe2000f8e00ff */
[----:B------:R-:W-:Y:S02]  /*23d0*/  UMOV UR6, UR7 ;  /* 0x0000000700067c82 */ /* 0x000fe40008000000 */
[----:B------:R-:W-:Y:S01]  /*23e0*/  UMOV UR4, UR5 ;  /* 0x0000000500047c82 */ /* 0x000fe20008000000 */
[----:B---3--:R-:W-:Y:S02]  /*23f0*/  USHF.R.U32.HI UR6, URZ, UR12, UR6 ;  /* 0x0000000cff067299 */ /* 0x008fe40008011606 */
[----:B----4-:R-:W-:Y:S02]  /*2400*/  UISETP.NE.AND UP2, UPT, UR24, 0x1, UPT ;  /* 0x000000011800788c */ /* 0x010fe4000bf45270 */
[----:B------:R-:W-:Y:S02]  /*2410*/  USHF.R.U32.HI UR4, URZ, UR17, UR4 ;  /* 0x00000011ff047299 */ /* 0x000fe40008011604 */
[----:B------:R-:W-:-:S02]  /*2420*/  USEL UR5, UR43, UR6, !UP0 ;  /* 0x000000062b057287 */ /* 0x000fc4000c000000 */
[----:B------:R-:W-:Y:S02]  /*2430*/  USEL UR6, UR44, UR4, !UP2 ;  /* 0x000000042c067287 */ /* 0x000fe4000d000000 */
[----:B-1----:R-:W-:Y:S01]  /*2440*/  UIMAD.WIDE.U32 UR10, UR5, UR8, URZ ;  /* 0x00000008050a72a5 */ /* 0x002fe2000f8e00ff */
[----:B------:R-:W-:Y:S01]  /*2450*/  UMOV UR4, UR21 ;  /* 0x0000001500047c82 */ /* 0x000fe20008000000 */
[----:B------:R-:W-:Y:S02]  /*2460*/  UIMAD.WIDE.U32 UR14, UR37, UR16, URZ ;  /* 0x00000010250e72a5 */ /* 0x000fe4000f8e00ff */
[----:B------:R-:W-:-:S03]  /*2470*/  UIMAD.WIDE.U32 UR20, UR6, UR8, URZ ;  /* 0x00000008061472a5 */ /* 0x000fc6000f8e00ff */
[----:B------:R-:W-:Y:S01]  /*2480*/  UMOV UR10, UR11 ;  /* 0x0000000b000a7c82 */ /* 0x000fe20008000000 */
[----:B------:R-:W-:Y:S02]  /*2490*/  USHF.R.U32.HI UR4, URZ, UR12, UR4 ;  /* 0x0000000cff047299 */ /* 0x000fe40008011604 */
[----:B------:R-:W-:Y:S01]  /*24a0*/  @UP3 USHF.R.U32.HI UR5, URZ, UR9, UR10 ;  /* 0x00000009ff053299 */ /* 0x000fe2000801160a */
[----:B------:R-:W-:Y:S01]  /*24b0*/  UMOV UR14, UR15 ;  /* 0x0000000f000e7c82 */ /* 0x000fe20008000000 */
[----:B------:R-:W-:Y:S01]  /*24c0*/  UMOV UR20, UR21 ;  /* 0x0000001500147c82 */ /* 0x000fe20008000000 */
[----:B------:R-:W-:Y:S02]  /*24d0*/  USHF.R.U32.HI UR17, URZ, UR17, UR14 ;  /* 0x00000011ff117299 */ /* 0x000fe4000801160e */
[----:B------:R-:W-:Y:S02]  /*24e0*/  USEL UR4, UR31, UR4, !UP0 ;  /* 0x000000041f047287 */ /* 0x000fe4000c000000 */
[----:B------:R-:W-:-:S02]  /*24f0*/  @UP3 USHF.R.U32.HI UR6, URZ, UR9, UR20 ;  /* 0x00000009ff063299 */ /* 0x000fc40008011614 */
[----:B------:R-:W-:Y:S02]  /*2500*/  UIMAD UR7, UR42, UR5, URZ ;  /* 0x000000052a0772a4 */ /* 0x000fe4000f8e02ff */
[----:B------:R-:W-:Y:S02]  /*2510*/  USEL UR5, UR37, UR17, !UP2 ;  /* 0x0000001125057287 */ /* 0x000fe4000d000000 */
[----:B------:R-:W-:Y:S02]  /*2520*/  UIMAD UR10, UR42, UR6, URZ ;  /* 0x000000062a0a72a4 */ /* 0x000fe4000f8e02ff */
[----:B------:R-:W-:Y:S02]  /*2530*/  UISETP.GE.AND UP0, UPT, UR4, UR7, UPT ;  /* 0x000000070400728c */ /* 0x000fe4000bf06270 */
[----:B------:R-:W-:Y:S02]  /*2540*/  UIMAD.WIDE.U32 UR14, UR4, UR8, URZ ;  /* 0x00000008040e72a5 */ /* 0x000fe4000f8e00ff */
[----:B------:R-:W-:-:S02]  /*2550*/  UISETP.GE.OR UP0, UPT, UR5, UR10, UP0 ;  /* 0x0000000a0500728c */ /* 0x000fc40008706670 */
[----:B------:R-:W-:Y:S02]  /*2560*/  UIMAD.WIDE.U32 UR10, UR5, UR8, URZ ;  /* 0x00000008050a72a5 */ /* 0x000fe4000f8e00ff */
[----:B------:R-:W-:Y:S01]  /*2570*/  UIADD3 UR12, UPT, UPT, -UR4, URZ, URZ ;  /* 0x000000ff040c7290 */ /* 0x000fe2000fffe1ff */
[----:B------:R-:W-:Y:S01]  /*2580*/  UMOV UR8, UR15 ;  /* 0x0000000f00087c82 */ /* 0x000fe20008000000 */
[----:B------:R-:W-:Y:S02]  /*2590*/  UIADD3 UR10, UPT, UPT, -UR5, URZ, URZ ;  /* 0x000000ff050a7290 */ /* 0x000fe4000fffe1ff */
[----:B------:R-:W-:-:S03]  /*25a0*/  USHF.R.U32.HI UR8, URZ, UR9, UR8 ;  /* 0x00000009ff087299 */ /* 0x000fc60008011608 */
[----:B------:R-:W-:Y:S01]  /*25b0*/  @!UP0 UMOV UR7, UR11 ;  /* 0x0000000b00078c82 */ /* 0x000fe20008000000 */
[----:B------:R-:W-:Y:S02]  /*25c0*/  UIMAD UR12, UR18, UR12, UR31 ;  /* 0x0000000c120c72a4 */ /* 0x000fe4000f8e021f */
[----:B------:R-:W-:Y:S02]  /*25d0*/  USEL UR8, UR4, UR8, !UP3 ;  /* 0x0000000804087287 */ /* 0x000fe4000d800000 */
[----:B------:R-:W-:Y:S02]  /*25e0*/  @!UP0 USHF.R.U32.HI UR7, URZ, UR9, UR7 ;  /* 0x00000009ff078299 */ /* 0x000fe40008011607 */
[----:B------:R-:W-:Y:S02]  /*25f0*/  UIADD3 UR9, UPT, UPT, -UR8, URZ, URZ ;  /* 0x000000ff08097290 */ /* 0x000fe4000fffe1ff */
[----:B------:R-:W-:Y:S02]  /*2600*/  @!UP0 USEL UR7, UR5, UR7, !UP3 ;  /* 0x0000000705078287 */ /* 0x000fe4000d800000 */
[----:B------:R-:W-:-:S02]  /*2610*/  UIMAD UR9, UR42, UR9, UR4 ;  /* 0x000000092a0972a4 */ /* 0x000fc4000f8e0204 */
[----:B------:R-:W-:Y:S02]  /*2620*/  @!UP0 UIADD3 UR8, UPT, UPT, UR8, -UR7, URZ ;  /* 0x8000000708088290 */ /* 0x000fe4000fffe0ff */
[----:B------:R-:W-:Y:S02]  /*2630*/  @!UP0 UIMAD UR7, UR9, UR6, UR7 ;  /* 0x00000006090782a4 */ /* 0x000fe4000f8e0207 */
[----:B------:R-:W-:Y:S02]  /*2640*/  @!UP0 UIMAD UR4, UR42, UR8, UR5 ;  /* 0x000000082a0482a4 */ /* 0x000fe4000f8e0205 */
[----:B------:R-:W-:Y:S02]  /*2650*/  UIMAD UR6, UR24, UR10, UR37 ;  /* 0x0000000a180672a4 */ /* 0x000fe4000f8e0225 */
[----:B------:R-:W-:Y:S01]  /*2660*/  UIMAD UR31, UR4, UR18, UR12 ;  /* 0x00000012041f72a4 */ /* 0x000fe2000f8e020c */
[----:B------:R-:W-:Y:S02]  /*2670*/  @!UP0 UMOV UR5, UR7 ;  /* 0x0000000700058c82 */ /* 0x000fe40008000000 */
[----:B------:R-:W-:-:S12]  /*2680*/  UIMAD UR37, UR5, UR24, UR6 ;  /* 0x00000018052572a4 */ /* 0x000fd8000f8e0206 */
.L_x_40:
[----:B------:R-:W2:Y:S02]  /*2690*/  LDCU UR4, c[0x0][0xb30] ;  /* 0x00016600ff0477ac */ /* 0x000ea40008000800 */
[----:B--2---:R-:W-:-:S09]  /*26a0*/  UISETP.NE.AND UP0, UPT, UR4, 0x1, UPT ;  /* 0x000000010400788c */ /* 0x004fd2000bf05270 */
[----:B------:R-:W-:Y:S05]  /*26b0*/  BRA.U UP0, `(.L_x_41) ;  /* 0x0000000100447547 */ /* 0x000fea000b800000 */
[----:B------:R-:W2:Y:S01]  /*26c0*/  LDCU.128 UR8, c[0x0][0xb10] ;  /* 0x00016200ff0877ac */ /* 0x000ea20008000c00 */
[----:B------:R-:W3:Y:S01]  /*26d0*/  LDCU UR12, c[0x0][0xb0c] ;  /* 0x00016180ff0c77ac */ /* 0x000ee20008000800 */
[----:B------:R-:W4:Y:S01]  /*26e0*/  LDCU UR14, c[0x0][0xb20] ;  /* 0x00016400ff0e77ac */ /* 0x000f220008000800 */
[----:B--2---:R-:W-:Y:S02]  /*26f0*/  UIMAD.WIDE.U32 UR6, UR37, UR8, URZ ;  /* 0x00000008250672a5 */ /* 0x004fe4000f8e00ff */
[----:B------:R-:W-:Y:S02]  /*2700*/  UIMAD.WIDE.U32 UR4, UR31, UR11, URZ ;  /* 0x0000000b1f0472a5 */ /* 0x000fe4000f8e00ff */
[----:B---3--:R-:W-:Y:S02]  /*2710*/  UISETP.NE.AND UP2, UPT, UR12, 0x1, UPT ;  /* 0x000000010c00788c */ /* 0x008fe4000bf45270 */
[----:B------:R-:W-:Y:S01]  /*2720*/  UISETP.NE.AND UP0, UPT, UR10, 0x1, UPT ;  /* 0x000000010a00788c */ /* 0x000fe2000bf05270 */
[----:B------:R-:W-:-:S02]  /*2730*/  UMOV UR6, UR7 ;  /* 0x0000000700067c82 */ /* 0x000fc40008000000 */
[----:B------:R-:W-:Y:S01]  /*2740*/  UMOV UR4, UR5 ;  /* 0x0000000500047c82 */ /* 0x000fe20008000000 */
[----:B------:R-:W-:Y:S02]  /*2750*/  USHF.R.U32.HI UR9, URZ, UR9, UR6 ;  /* 0x00000009ff097299 */ /* 0x000fe40008011606 */
[----:B----4-:R-:W-:Y:S02]  /*2760*/  USHF.R.U32.HI UR4, URZ, UR14, UR4 ;  /* 0x0000000eff047299 */ /* 0x010fe40008011604 */
[----:B------:R-:W-:Y:S02]  /*2770*/  USEL UR5, UR37, UR9, !UP2 ;  /* 0x0000000925057287 */ /* 0x000fe4000d000000 */
[----:B------:R-:W-:-:S04]  /*2780*/  USEL UR4, UR31, UR4, !UP0 ;  /* 0x000000041f047287 */ /* 0x000fc8000c000000 */
[----:B------:R-:W-:Y:S02]  /*2790*/  UIADD3 UR6, UPT, UPT, UR5, -UR4, URZ ;  /* 0x8000000405067290 */ /* 0x000fe4000fffe0ff */
[----:B------:R-:W-:Y:S02]  /*27a0*/  UIADD3 UR4, UPT, UPT, -UR5, UR4, URZ ;  /* 0x0000000405047290 */ /* 0x000fe4000fffe1ff */
[----:B------:R-:W-:Y:S02]  /*27b0*/  UIMAD UR31, UR6, UR10, UR31 ;  /* 0x0000000a061f72a4 */ /* 0x000fe4000f8e021f */
[----:B------:R-:W-:-:S12]  /*27c0*/  UIMAD UR37, UR4, UR12, UR37 ;  /* 0x0000000c042572a4 */ /* 0x000fd8000f8e0225 */
.L_x_41:
[----:B------:R-:W-:Y:S01]  /*27d0*/  VIADD R11, R11, 0x1 ;  /* 0x000000010b0b7836 */ /* 0x000fe20000000000 */
[----:B------:R-:W-:Y:S01]  /*27e0*/  R2UR UR4, R47 ;  /* 0x000000002f0472ca */ /* 0x000fe200000e0000 */
[----:B------:R-:W-:Y:S01]  /*27f0*/  UIADD3 UR28, UPT, UPT, UR31, UR63, URZ ;  /* 0x0000003f1f1c7290 */ /* 0x000fe2000fffe0ff */
[----:B------:R-:W-:Y:S02]  /*2800*/  PLOP3.LUT P1, PT, PT, PT, PT, 0x80, 0x8 ;  /* 0x000000000008781c */ /* 0x000fe40003f2f070 */
[----:B------:R-:W-:-:S04]  /*2810*/  ISETP.NE.AND P0, PT, R11, 0x2, PT ;  /* 0x000000020b00780c */ /* 0x000fc80003f05270 */
[----:B-1----:R-:W-:Y:S02]  /*2820*/  SEL R0, RZ, 0x1, P0 ;  /* 0x00000001ff007807 */ /* 0x002fe40000000000 */
[----:B------:R-:W-:Y:S02]  /*2830*/  SEL R11, R11, RZ, P0 ;  /* 0x000000ff0b0b7207 */ /* 0x000fe40000000000 */
[----:B------:R-:W-:Y:S01]  /*2840*/  LOP3.LUT R10, R10, R0, RZ, 0x3c, !PT ;  /* 0x000000000a0a7212 */ /* 0x000fe200078e3cff */
[----:B------:R-:W-:Y:S01]  /*2850*/  UIADD3 UR24, UPT, UPT, UR37, UR4, URZ ;  /* 0x0000000425187290 */ /* 0x000fe2000fffe0ff */
[----:B------:R-:W-:Y:S11]  /*2860*/  BRA.U UP1, `(.L_x_42) ;  /* 0xffffffed01d87547 */ /* 0x000ff6000b83ffff */
[----:B------:R-:W-:Y:S01]  /*2870*/  UIADD3 UR13, UPT, UPT, UR13, 0x20, URZ ;  /* 0x000000200d0d7890 */ /* 0x000fe2000fffe0ff */
[----:B------:R-:W-:-:S03]  /*2880*/  SHF.L.U32 R2, R12, 0x1f, RZ ;  /* 0x0000001f0c027819 */ /* 0x000fc600000006ff */
[----:B------:R-:W-:-:S09]  /*2890*/  ULEA UR4, UR22, UR13, 0x3 ;  /* 0x0000000d16047291 */ /* 0x000fd2000f8e18ff */
[----:B------:R-:W1:Y:S02]  /*28a0*/  SYNCS.PHASECHK.TRANS64.TRYWAIT P0, [UR4], R2 ;  /* 0x00000002ff0075a7 */ /* 0x000e640008001104 */
[----:B-1----:R-:W-:Y:S05]  /*28b0*/  @!P0 BRA `(.L_x_43) ;  /* 0x0000006000748947 */ /* 0x002fea0003800000 */
.L_x_143:
[----:B------:R-:W-:-:S04]  /*28c0*/  UIADD3 UR4, UPT, UPT, UR22, 0x1, URZ ;  /* 0x0000000116047890 */ /* 0x000fc8000fffe0ff */
[----:B------:R-:W-:-:S04]  /*28d0*/  UISETP.NE.AND UP0, UPT, UR4, 0x4, UPT ;  /* 0x000000040400788c */ /* 0x000fc8000bf05270 */
[----:B------:R-:W-:Y:S02]  /*28e0*/  USEL UR6, URZ, 0x1, UP0 ;  /* 0x00000001ff067887 */ /* 0x000fe40008000000 */
[----:B------:R-:W-:-:S04]  /*28f0*/  USEL UR4, UR4, URZ, UP0 ;  /* 0x000000ff04047287 */ /* 0x000fc80008000000 */
[----:B------:R-:W-:Y:S01]  /*2900*/  ULEA UR5, UR4, UR13, 0x3 ;  /* 0x0000000d04057291 */ /* 0x000fe2000f8e18ff */
[----:B-1----:R-:W-:-:S04]  /*2910*/  LOP3.LUT R2, R12, UR6, RZ, 0x3c, !PT ;  /* 0x000000060c027c12 */ /* 0x002fc8000f8e3cff */
[----:B------:R-:W-:-:S04]  /*2920*/  SHF.L.U32 R3, R2, 0x1f, RZ ;  /* 0x0000001f02037819 */ /* 0x000fc800000006ff */
[----:B------:R-:W1:Y:S02]  /*2930*/  SYNCS.PHASECHK.TRANS64.TRYWAIT P0, [UR5], R3 ;  /* 0x00000003ff0075a7 */ /* 0x000e640008001105 */
[----:B-1----:R-:W-:Y:S05]  /*2940*/  @!P0 BRA `(.L_x_44) ;  /* 0x0000006000688947 */ /* 0x002fea0003800000 */
.L_x_145:
[----:B------:R-:W-:-:S04]  /*2950*/  UIADD3 UR4, UPT, UPT, UR4, 0x1, URZ ;  /* 0x0000000104047890 */ /* 0x000fc8000fffe0ff */
[----:B------:R-:W-:-:S04]  /*2960*/  UISETP.NE.AND UP0, UPT, UR4, 0x4, UPT ;  /* 0x000000040400788c */ /* 0x000fc8000bf05270 */
[----:B------:R-:W-:Y:S02]  /*2970*/  USEL UR6, URZ, 0x1, UP0 ;  /* 0x00000001ff067887 */ /* 0x000fe40008000000 */
[----:B------:R-:W-:-:S04]  /*2980*/  USEL UR4, UR4, URZ, UP0 ;  /* 0x000000ff04047287 */ /* 0x000fc80008000000 */
[----:B------:R-:W-:Y:S01]  /*2990*/  ULEA UR5, UR4, UR13, 0x3 ;  /* 0x0000000d04057291 */ /* 0x000fe2000f8e18ff */
[----:B------:R-:W-:-:S04]  /*29a0*/  LOP3.LUT R2, R2, UR6, RZ, 0x3c, !PT ;  /* 0x0000000602027c12 */ /* 0x000fc8000f8e3cff */
[----:B-1----:R-:W-:-:S04]  /*29b0*/  SHF.L.U32 R3, R2, 0x1f, RZ ;  /* 0x0000001f02037819 */ /* 0x002fc800000006ff */
[----:B------:R-:W1:Y:S02]  /*29c0*/  SYNCS.PHASECHK.TRANS64.TRYWAIT P0, [UR5], R3 ;  /* 0x00000003ff0075a7 */ /* 0x000e640008001105 */
[----:B-1----:R-:W-:Y:S05]  /*29d0*/  @!P0 BRA `(.L_x_45) ;  /* 0x00000060005c8947 */ /* 0x002fea0003800000 */
.L_x_147:
[----:B------:R-:W-:-:S04]  /*29e0*/  UIADD3 UR4, UPT, UPT, UR4, 0x1, URZ ;  /* 0x0000000104047890 */ /* 0x000fc8000fffe0ff */
[----:B------:R-:W-:-:S04]  /*29f0*/  UISETP.NE.AND UP0, UPT, UR4, 0x4, UPT ;  /* 0x000000040400788c */ /* 0x000fc8000bf05270 */
[----:B------:R-:W-:Y:S02]  /*2a00*/  USEL UR5, URZ, 0x1, UP0 ;  /* 0x00000001ff057887 */ /* 0x000fe40008000000 */
[----:B------:R-:W-:-:S04]  /*2a10*/  USEL UR4, UR4, URZ, UP0 ;  /* 0x000000ff04047287 */ /* 0x000fc80008000000 */
[----:B------:R-:W-:Y:S01]  /*2a20*/  ULEA UR4, UR4, UR13, 0x3 ;  /* 0x0000000d04047291 */ /* 0x000fe2000f8e18ff */
[----:B------:R-:W-:-:S04]  /*2a30*/  LOP3.LUT R2, R2, UR5, RZ, 0x3c, !PT ;  /* 0x0000000502027c12 */ /* 0x000fc8000f8e3cff */
[----:B------:R-:W-:Y:S01]  /*2a40*/  SHF.L.U32 R2, R2, 0x1f, RZ ;  /* 0x0000001f02027819 */ /* 0x000fe200000006ff */
[----:B-1----:R-:W-:-:S07]  /*2a50*/  IMAD.U32 R0, RZ, RZ, UR4 ;  /* 0x00000004ff007e24 */ /* 0x002fce000f8e00ff */
.L_x_46:
[----:B-1----:R1:W2:Y:S02]  /*2a60*/  SYNCS.PHASECHK.TRANS64.TRYWAIT P0, [R0+URZ], R2 ;  /* 0x00000002000075a7 */ /* 0x0022a400080011ff */
[----:B--2---:R-:W-:Y:S05]  /*2a70*/  @!P0 NANOSLEEP.SYNCS 0x989680 ;  /* 0x009896800000895d */ /* 0x004fea0003900000 */
[----:B------:R-:W2:Y:S02]  /*2a80*/  @!P0 SYNCS.PHASECHK.TRANS64 P0, [R0+URZ], R2 ;  /* 0x00000002000085a7 */ /* 0x000ea400080010ff */
[----:B--2---:R-:W-:Y:S05]  /*2a90*/  @P0 EXIT ;  /* 0x000000000000094d */ /* 0x004fea0003800000 */
[----:B------:R-:W-:Y:S05]  /*2aa0*/  BRA `(.L_x_46) ;  /* 0xfffffffc00ec7947 */ /* 0x000fea000383ffff */
.L_x_22:
[----:B------:R-:W-:-:S04]  /*2ab0*/  UISETP.NE.AND UP0, UPT, UR47, URZ, UPT ;  /* 0x000000ff2f00728c */ /* 0x000fc8000bf05270 */
[----:B------:R-:W-:-:S09]  /*2ac0*/  UISETP.NE.OR UP0, UPT, UR18, 0x1, UP0 ;  /* 0x000000011200788c */ /* 0x000fd20008705670 */
[----:B------:R-:W-:Y:S05]  /*2ad0*/  BRA.U UP0, `(.L_x_47) ;  /* 0x0000000500487547 */ /* 0x000fea000b800000 */
[----:B------:R-:W-:Y:S01]  /*2ae0*/  ISETP.GE.U32.AND P2, PT, R0, 0x2, PT ;  /* 0x000000020000780c */ /* 0x000fe20003f46070 */
[----:B------:R-:W-:Y:S01]  /*2af0*/  IMAD.MOV.U32 R12, RZ, RZ, 0x1 ;  /* 0x00000001ff0c7424 */ /* 0x000fe200078e00ff */
[----:B------:R-:W-:Y:S02]  /*2b00*/  CS2R R10, SRZ ;  /* 0x00000000000a7805 */ /* 0x000fe4000001ff00 */
[----:B------:R-:W-:Y:S01]  /*2b10*/  CS2R R8, SRZ ;  /* 0x0000000000087805 */ /* 0x000fe2000001ff00 */
[----:B------:R-:W-:Y:S01]  /*2b20*/  UMOV UR6, 0x400 ;  /* 0x0000040000067882 */ /* 0x000fe20000000000 */
[----:B------:R-:W-:Y:S01]  /*2b30*/  UMOV UR5, URZ ;  /* 0x000000ff00057c82 */ /* 0x000fe20008000000 */
[----:B------:R-:W-:-:S12]  /*2b40*/  ULEA UR6, UR47, UR6, 0x18 ;  /* 0x000000062f067291 */ /* 0x000fd8000f8ec0ff */
.L_x_51:
[----:B------:R-:W-:Y:S02]  /*2b50*/  LEA R2, R8, UR6, 0x3 ;  /* 0x0000000608027c11 */ /* 0x000fe4000f8e18ff */
[----:B------:R-:W-:-:S03]  /*2b60*/  SHF.L.U32 R4, R9, 0x1f, RZ ;  /* 0x0000001f09047819 */ /* 0x000fc600000006ff */
[----:B------:R-:W-:Y:S01]  /*2b70*/  VIADD R5, R2, 0x100 ;  /* 0x0000010002057836 */ /* 0x000fe20000000000 */
[----:B------:R-:W2:Y:S02]  /*2b80*/  SYNCS.PHASECHK.TRANS64.TRYWAIT P0, [R2+URZ+0xf0], R4 ;  /* 0x0000f004020075a7 */ /* 0x000ea400080011ff */
[----:B--2---:R-:W-:Y:S05]  /*2b90*/  @!P0 BRA `(.L_x_48) ;  /* 0x0000006000048947 */ /* 0x004fea0003800000 */
.L_x_148:
[----:B------:R-:W-:Y:S01]  /*2ba0*/  ULEA UR4, UR5, UR6, 0x3 ;  /* 0x0000000605047291 */ /* 0x000fe2000f8e18ff */
[----:B--2---:R-:W-:Y:S01]  /*2bb0*/  PRMT R2, RZ, 0x654, R5 ;  /* 0x00000654ff027816 */ /* 0x004fe20000000005 */
[----:B------:R-:W-:Y:S01]  /*2bc0*/  @!P2 IMAD.MOV.U32 R4, RZ, RZ, 0x10 ;  /* 0x00000010ff04a424 */ /* 0x000fe200078e00ff */
[----:B------:R-:W-:Y:S01]  /*2bd0*/  SHF.L.U32 R5, R12, 0x1f, RZ ;  /* 0x0000001f0c057819 */ /* 0x000fe200000006ff */
[----:B------:R-:W-:Y:S01]  /*2be0*/  UIADD3 UR7, UPT, UPT, UR4, 0x90, URZ ;  /* 0x0000009004077890 */ /* 0x000fe2000fffe0ff */
[----:B------:R2:W-:Y:S05]  /*2bf0*/  SYNCS.ARRIVE.TRANS64.RED.A1T0 RZ, [R2+URZ], RZ ;  /* 0x000000ff02ff79a7 */ /* 0x0005ea00081004ff */
[----:B------:R-:W-:Y:S01]  /*2c00*/  IMAD.U32 R6, RZ, RZ, UR7 ;  /* 0x00000007ff067e24 */ /* 0x000fe2000f8e00ff */
[----:B------:R-:W3:Y:S04]  /*2c10*/  SYNCS.PHASECHK.TRANS64.TRYWAIT P0, [UR4+0xa0], R5 ;  /* 0x0000a005ff0075a7 */ /* 0x000ee80008001104 */
[----:B------:R-:W-:Y:S01]  /*2c20*/  PRMT R6, R0, 0x654, R6 ;  /* 0x0000065400067816 */ /* 0x000fe20000000006 */
[----:B--23--:R-:W-:Y:S06]  /*2c30*/  @!P0 BRA `(.L_x_49) ;  /* 0x0000005c00f08947 */ /* 0x00cfec0003800000 */
.L_x_150:
[----:B------:R-:W-:Y:S01]  /*2c40*/  ULEA UR8, UR5, UR6, 0x4 ;  /* 0x0000000605087291 */ /* 0x000fe2000f8e20ff */
[----:B------:R-:W-:Y:S01]  /*2c50*/  SEL R3, R6, R3, !P2 ;  /* 0x0000000306037207 */ /* 0x000fe20005000000 */
[----:B------:R-:W-:Y:S01]  /*2c60*/  UIADD3 UR9, UPT, UPT, UR4, 0x90, URZ ;  /* 0x0000009004097890 */ /* 0x000fe2000fffe0ff */
[----:B--2---:R-:W-:Y:S01]  /*2c70*/  LEA R2, R11, UR6, 0x3 ;  /* 0x000000060b027c11 */ /* 0x004fe2000f8e18ff */
[----:B------:R-:W-:Y:S01]  /*2c80*/  UIADD3 UR8, UPT, UPT, UR8, 0x120, URZ ;  /* 0x0000012008087890 */ /* 0x000fe2000fffe0ff */
[----:B------:R2:W-:Y:S01]  /*2c90*/  @!P2 SYNCS.ARRIVE.TRANS64.RED RZ, [R3+URZ], R4 ;  /* 0x0000000403ffa9a7 */ /* 0x0005e200080004ff */
[----:B------:R-:W-:Y:S01]  /*2ca0*/  UIADD3 UR4, UPT, UPT, UR5, 0x1, URZ ;  /* 0x0000000105047890 */ /* 0x000fe2000fffe0ff */
[----:B------:R-:W-:-:S03]  /*2cb0*/  VIADD R8, R8, 0x1 ;  /* 0x0000000108087836 */ /* 0x000fc60000000000 */
[----:B------:R-:W-:Y:S02]  /*2cc0*/  UISETP.NE.AND UP0, UPT, UR4, 0x2, UPT ;  /* 0x000000020400788c */ /* 0x000fe4000bf05270 */
[----:B------:R-:W-:Y:S01]  /*2cd0*/  ISETP.NE.AND P0, PT, R8, 0x2, PT ;  /* 0x000000020800780c */ /* 0x000fe20003f05270 */
[----:B------:R-:W-:Y:S06]  /*2ce0*/  UGETNEXTWORKID.BROADCAST [UR8], [UR9] ;  /* 0x00000000080073ca */ /* 0x000fec0008000100 */
[----:B------:R-:W-:Y:S02]  /*2cf0*/  USEL UR7, URZ, 0x1, UP0 ;  /* 0x00000001ff077887 */ /* 0x000fe40008000000 */
[----:B------:R-:W-:-:S04]  /*2d00*/  USEL UR5, UR4, URZ, UP0 ;  /* 0x000000ff04057287 */ /* 0x000fc80008000000 */
[----:B------:R-:W-:Y:S02]  /*2d10*/  LOP3.LUT R12, R12, UR7, RZ, 0x3c, !PT ;  /* 0x000000070c0c7c12 */ /* 0x000fe4000f8e3cff */
[----:B--2---:R-:W-:-:S04]  /*2d20*/  SHF.L.U32 R4, R10, 0x1f, RZ ;  /* 0x0000001f0a047819 */ /* 0x004fc800000006ff */
[----:B------:R-:W2:Y:S02]  /*2d30*/  SYNCS.PHASECHK.TRANS64.TRYWAIT P1, [R2+URZ+0x90], R4 ;  /* 0x00009004020075a7 */ /* 0x000ea400080211ff */
[----:B--2---:R-:W-:Y:S05]  /*2d40*/  @!P1 BRA `(.L_x_50) ;  /* 0x0000005c00c49947 */ /* 0x004fea0003800000 */
.L_x_151:
[C---:B--2---:R-:W-:Y:S01]  /*2d50*/  LEA R4, R11.reuse, UR6, 0x4 ;  /* 0x000000060b047c11 */ /* 0x044fe2000f8e20ff */
[----:B------:R-:W-:Y:S01]  /*2d60*/  VIADD R2, R2, 0xa0 ;  /* 0x000000a002027836 */ /* 0x000fe20000000000 */
[----:B------:R-:W-:Y:S01]  /*2d70*/  SEL R8, R8, RZ, P0 ;  /* 0x000000ff08087207 */ /* 0x000fe20000000000 */
[----:B------:R-:W-:-:S03]  /*2d80*/  VIADD R11, R11, 0x1 ;  /* 0x000000010b0b7836 */ /* 0x000fc60000000000 */
[----:B------:R-:W2:Y:S01]  /*2d90*/  LDS.128 R4, [R4+0x120] ;  /* 0x0001200004047984 */ /* 0x000ea20000000c00 */
[----:B------:R-:W-:Y:S02]  /*2da0*/  PRMT R2, RZ, 0x654, R2 ;  /* 0x00000654ff027816 */ /* 0x000fe40000000002 */
[C---:B------:R-:W-:Y:S01]  /*2db0*/  ISETP.NE.AND P1, PT, R11.reuse, 0x2, PT ;  /* 0x000000020b00780c */ /* 0x040fe20003f25270 */
[----:B------:R-:W-:Y:S01]  /*2dc0*/  @!PT LDS RZ, [RZ] ;  /* 0x00000000fffff984 */ /* 0x000fe20000000800 */
[----:B------:R-:W-:Y:S01]  /*2dd0*/  @!PT LDS RZ, [RZ] ;  /* 0x00000000fffff984 */ /* 0x000fe20000000800 */
[----:B------:R-:W-:Y:S01]  /*2de0*/  @!PT LDS RZ, [RZ] ;  /* 0x00000000fffff984 */ /* 0x000fe20000000800 */
[----:B------:R-:W-:Y:S01]  /*2df0*/  @!PT LDS RZ, [RZ] ;  /* 0x00000000fffff984 */ /* 0x000fe20000000800 */
[----:B------:R3:W-:Y:S06]  /*2e00*/  MEMBAR.ALL.CTA ;  /* 0x0000000000007992 */ /* 0x0007ec0000008000 */
[----:B---3--:R-:W3:Y:S01]  /*2e10*/  FENCE.VIEW.ASYNC.S ;  /* 0x00000000000073c6 */ /* 0x008ee20000000000 */
[----:B------:R-:W-:Y:S01]  /*2e20*/  SEL R11, R11, RZ, P1 ;  /* 0x000000ff0b0b7207 */ /* 0x000fe20000800000 */
[----:B---3--:R3:W-:Y:S01]  /*2e30*/  SYNCS.ARRIVE.TRANS64.RED.A1T0 RZ, [R2+URZ], RZ ;  /* 0x000000ff02ff79a7 */ /* 0x0087e200081004ff */
[----:B--2---:R-:W-:-:S02]  /*2e40*/  LOP3.LUT P3, RZ, R6, 0x1, RZ, 0xc0, !PT ;  /* 0x0000000106ff7812 */ /* 0x004fc4000786c0ff */
[----:B------:R-:W-:-:S04]  /*2e50*/  SEL R4, RZ, 0x1, P1 ;  /* 0x00000001ff047807 */ /* 0x000fc80000800000 */
[----:B------:R-:W-:Y:S02]  /*2e60*/  LOP3.LUT R10, R10, R4, RZ, 0x3c, !PT ;  /* 0x000000040a0a7212 */ /* 0x000fe400078e3cff */
[----:B---3--:R-:W-:-:S04]  /*2e70*/  SEL R2, RZ, 0x1, P0 ;  /* 0x00000001ff027807 */ /* 0x008fc80000000000 */
[----:B------:R-:W-:Y:S01]  /*2e80*/  LOP3.LUT R9, R9, R2, RZ, 0x3c, !PT ;  /* 0x0000000209097212 */ /* 0x000fe200078e3cff */
[----:B------:R-:W-:Y:S06]  /*2e90*/  @P3 BRA `(.L_x_51) ;  /* 0xfffffffc002c3947 */ /* 0x000fec000383ffff */
[----:B------:R-:W-:Y:S01]  /*2ea0*/  ULEA UR4, UR5, UR6, 0x3 ;  /* 0x0000000605047291 */ /* 0x000fe2000f8e18ff */
[----:B------:R-:W-:-:S08]  /*2eb0*/  SHF.L.U32 R2, R12, 0x1f, RZ ;  /* 0x0000001f0c027819 */ /* 0x000fd000000006ff */
[----:B------:R-:W2:Y:S02]  /*2ec0*/  SYNCS.PHASECHK.TRANS64 P0, [UR4+0xa0], R2 ;  /* 0x0000a002ff0075a7 */ /* 0x000ea40008001004 */
[----:B--2---:R-:W-:Y:S05]  /*2ed0*/  @P0 BRA `(.L_x_52) ;  /* 0x0000000000080947 */ /* 0x004fea0003800000 */
[----:B------:R-:W2:Y:S02]  /*2ee0*/  SYNCS.PHASECHK.TRANS64.TRYWAIT P0, [UR4+0xa0], R2 ;  /* 0x0000a002ff0075a7 */ /* 0x000ea40008001104 */
[----:B--2---:R-:W-:Y:S05]  /*2ef0*/  @!P0 BRA `(.L_x_53) ;  /* 0x0000005c006c8947 */ /* 0x004fea0003800000 */
.L_x_52:
[----:B------:R-:W-:-:S04]  /*2f00*/  UIADD3 UR7, UPT, UPT, UR5, 0x1, URZ ;  /* 0x0000000105077890 */ /* 0x000fc8000fffe0ff */
[----:B------:R-:W-:-:S04]  /*2f10*/  UISETP.NE.AND UP0, UPT, UR7, 0x2, UPT ;  /* 0x000000020700788c */ /* 0x000fc8000bf05270 */
[----:B------:R-:W-:Y:S02]  /*2f20*/  USEL UR8, URZ, 0x1, UP0 ;  /* 0x00000001ff087887 */ /* 0x000fe40008000000 */
[----:B------:R-:W-:-:S04]  /*2f30*/  USEL UR7, UR7, URZ, UP0 ;  /* 0x000000ff07077287 */ /* 0x000fc80008000000 */
[----:B------:R-:W-:Y:S01]  /*2f40*/  ULEA UR7, UR7, UR6, 0x3 ;  /* 0x0000000607077291 */ /* 0x000fe2000f8e18ff */
[----:B--2---:R-:W-:-:S04]  /*2f50*/  LOP3.LUT R2, R12, UR8, RZ, 0x3c, !PT ;  /* 0x000000080c027c12 */ /* 0x004fc8000f8e3cff */
[----:B------:R-:W-:-:S04]  /*2f60*/  SHF.L.U32 R0, R2, 0x1f, RZ ;  /* 0x0000001f02007819 */ /* 0x000fc800000006ff */
[----:B------:R-:W2:Y:S02]  /*2f70*/  SYNCS.PHASECHK.TRANS64 P0, [UR7+0xa0], R0 ;  /* 0x0000a000ff0075a7 */ /* 0x000ea40008001007 */
[----:B-12---:R-:W-:Y:S05]  /*2f80*/  @P0 EXIT ;  /* 0x000000000000094d */ /* 0x006fea0003800000 */
[----:B------:R-:W-:Y:S02]  /*2f90*/  SHF.L.U32 R2, R2, 0x1f, RZ ;  /* 0x0000001f02027819 */ /* 0x000fe400000006ff */
[----:B------:R-:W-:-:S07]  /*2fa0*/  MOV R0, UR7 ;  /* 0x0000000700007c02 */ /* 0x000fce0008000f00 */
.L_x_54:
[----:B-1----:R1:W2:Y:S02]  /*2fb0*/  SYNCS.PHASECHK.TRANS64.TRYWAIT P0, [R0+URZ+0xa0], R2 ;  /* 0x0000a002000075a7 */ /* 0x0022a400080011ff */
[----:B--2---:R-:W-:Y:S05]  /*2fc0*/  @!P0 NANOSLEEP.SYNCS 0x989680 ;  /* 0x009896800000895d */ /* 0x004fea0003900000 */
[----:B------:R-:W2:Y:S02]  /*2fd0*/  @!P0 SYNCS.PHASECHK.TRANS64 P0, [R0+URZ+0xa0], R2 ;  /* 0x0000a002000085a7 */ /* 0x000ea400080010ff */
[----:B--2---:R-:W-:Y:S05]  /*2fe0*/  @P0 EXIT ;  /* 0x000000000000094d */ /* 0x004fea0003800000 */
[----:B------:R-:W-:Y:S05]  /*2ff0*/  BRA `(.L_x_54) ;  /* 0xfffffffc00ec7947 */ /* 0x000fea000383ffff */
.L_x_47:
[----:B------:R-:W-:Y:S05]  /*3000*/  BRA.U UP4, `(.L_x_55) ;  /* 0x0000001104447547 */ /* 0x000fea000b800000 */
[----:B------:R-:W-:Y:S01]  /*3010*/  UMOV UR4, 0x40 ;  /* 0x0000004000047882 */ /* 0x000fe20000000000 */
[----:B------:R-:W-:Y:S01]  /*3020*/  NOP ;  /* 0x0000000000007918 */ /* 0x000fe20000000000 */
[----:B------:R-:W-:Y:S01]  /*3030*/  ULEA UR5, UR47, UR4, 0x18 ;  /* 0x000000042f057291 */ /* 0x000fe2000f8ec0ff */
[----:B------:R-:W-:Y:S02]  /*3040*/  UMOV UR6, 0x400 ;  /* 0x0000040000067882 */ /* 0x000fe40000000000 */
[----:B------:R-:W-:-:S06]  /*3050*/  ULEA UR6, UR47, UR6, 0x18 ;  /* 0x000000062f067291 */ /* 0x000fcc000f8ec0ff */
[----:B------:R-:W2:Y:S02]  /*3060*/  LDS.U8 R0, [UR5+0x1c] ;  /* 0x00001c05ff007984 */ /* 0x000ea40008000000 */
[----:B--2---:R-:W-:-:S13]  /*3070*/  ISETP.NE.AND P0, PT, R0, RZ, PT ;  /* 0x000000ff0000720c */ /* 0x004fda0003f05270 */
[----:B------:R-:W-:Y:S05]  /*3080*/  @P0 BRA `(.L_x_56) ;  /* 0x0000000000580947 */ /* 0x000fea0003800000 */
[----:B------:R-:W-:-:S13]  /*3090*/  ELECT P0, URZ, PT ;  /* 0x0000000000ff782f */ /* 0x000fda0003800000 */
[----:B------:R-:W-:Y:S05]  /*30a0*/  @!P0 BRA `(.L_x_57) ;  /* 0x0000000000608947 */ /* 0x000fea0003800000 */
[----:B------:R-:W-:Y:S01]  /*30b0*/  UMOV UR4, 0x10 ;  /* 0x0000001000047882 */ /* 0x000fe20000000000 */
[----:B------:R-:W-:Y:S01]  /*30c0*/  HFMA2 R0, -RZ, RZ, 0, 5.9604644775390625e-08 ;  /* 0x00000001ff007431 */ /* 0x000fe200000001ff */
[----:B------:R-:W-:-:S03]  /*30d0*/  MOV R3, 0xffff ;  /* 0x0000ffff00037802 */ /* 0x000fc60000000f00 */
[----:B------:R-:W-:Y:S04]  /*30e0*/  DEPBAR.LE SB2, 0x36 ;  /* 0x0000ad800000791a */ /* 0x000fe80000000000 */
[----:B------:R-:W2:Y:S02]  /*30f0*/  UTCATOMSWS.FIND_AND_SET.ALIGN UP0, UR4, UR4 ;  /* 0x00000004000475e3 */ /* 0x000ea40008000800 */
[----:B--2---:R-:W-:Y:S01]  /*3100*/  MOV R4, UR4 ;  /* 0x0000000400047c02 */ /* 0x004fe20008000f00 */
[----:B------:R-:W-:Y:S06]  /*3110*/  BRA.U UP0, `(.L_x_58) ;  /* 0x0000000100187547 */ /* 0x000fec000b800000 */
.L_x_59:
[----:B------:R-:W-:Y:S05]  /*3120*/  NANOSLEEP 0x64 ;  /* 0x000000640000795d */ /* 0x000fea0003800000 */
[----:B------:R-:W-:-:S05]  /*3130*/  UMOV UR4, 0x10 ;  /* 0x0000001000047882 */ /* 0x000fca0000000000 */
[----:B------:R-:W-:Y:S04]  /*3140*/  DEPBAR.LE SB2, 0x36 ;  /* 0x0000ad800000791a */ /* 0x000fe80000000000 */
[----:B------:R-:W2:Y:S02]  /*3150*/  UTCATOMSWS.FIND_AND_SET.ALIGN UP0, UR4, UR4 ;  /* 0x00000004000475e3 */ /* 0x000ea40008000800 */
[----:B--2---:R-:W-:Y:S01]  /*3160*/  MOV R4, UR4 ;  /* 0x0000000400047c02 */ /* 0x004fe20008000f00 */
[----:B------:R-:W-:Y:S05]  /*3170*/  BRA.U !UP0, `(.L_x_59) ;  /* 0xfffffffd08e87547 */ /* 0x000fea000b83ffff */
.L_x_58:
[-C--:B------:R-:W-:Y:S02]  /*3180*/  SHF.L.U32 R3, R3, R4.reuse, RZ ;  /* 0x0000000403037219 */ /* 0x080fe400000006ff */
[----:B------:R-:W-:Y:S01]  /*3190*/  SHF.L.U32 R0, R0, R4, RZ ;  /* 0x0000000400007219 */ /* 0x000fe200000006ff */
[----:B------:R-:W-:Y:S02]  /*31a0*/  IMAD.SHL.U32 R4, R4, 0x20, RZ ;  /* 0x0000002004047824 */ /* 0x000fe400078e00ff */
[----:B------:R2:W-:Y:S04]  /*31b0*/  ATOMS.OR RZ, [UR5+0x14], R3 ;  /* 0x00001403ffff798c */ /* 0x0005e8000b000005 */
[----:B------:R2:W-:Y:S04]  /*31c0*/  ATOMS.OR RZ, [UR5+0x18], R0 ;  /* 0x00001800ffff798c */ /* 0x0005e8000b000005 */
[----:B------:R2:W-:Y:S01]  /*31d0*/  STS [UR6+0x140], R4 ;  /* 0x00014004ff007988 */ /* 0x0005e20008000806 */
[----:B------:R-:W-:Y:S05]  /*31e0*/  BRA `(.L_x_57) ;  /* 0x0000000000107947 */ /* 0x000fea0003800000 */
.L_x_56:
[----:B------:R-:W-:Y:S02]  /*31f0*/  MOV R0, 0xffffffff ;  /* 0xffffffff00007802 */ /* 0x000fe40000000f00 */
[----:B------:R-:W-:-:S03]  /*3200*/  MOV R4, 0x3230 ;  /* 0x0000323000047802 */ /* 0x000fc60000000f00 */
[----:B------:R2:W-:Y:S04]  /*3210*/  STS [UR6+0x140], R0 ;  /* 0x00014000ff007988 */ /* 0x0005e80008000806 */
[----:B-12--5:R-:W-:Y:S05]  /*3220*/  CALL.REL.NOINC `($__internal_1_$__cuda_sm10x_tcgen05_guardrail_trap_phase_invalid_during_alloc) ;  /* 0x0000006000b87944 */ /* 0x026fea0003c00000 */
.L_x_57:
[----:B------:R-:W-:Y:S05]  /*3230*/  WARPSYNC.ALL ;  /* 0x0000000000007948 */ /* 0x000fea0003800000 */
[----:B------:R-:W3:Y:S01]  /*3240*/  S2UR UR4, SR_CgaCtaId ;  /* 0x00000000000479c3 */ /* 0x000ee20000008800 */
[----:B------:R-:W-:Y:S01]  /*3250*/  UMOV UR41, 0x400 ;  /* 0x0000040000297882 */ /* 0x000fe20000000000 */
[----:B------:R-:W-:-:S06]  /*3260*/  NOP ;  /* 0x0000000000007918 */ /* 0x000fcc0000000000 */
[----:B------:R-:W-:Y:S06]  /*3270*/  BAR.ARV 0x6, 0xa0 ;  /* 0x0182800000007b1d */ /* 0x000fec0000002000 */
[----:B------:R-:W4:Y:S01]  /*3280*/  LDCU UR6, c[0x0][0x38c] ;  /* 0x00007180ff0677ac */ /* 0x000f220008000800 */
[----:B------:R-:W-:Y:S01]  /*3290*/  LOP3.LUT R2, R2, 0xffff, RZ, 0xc0, !PT ;  /* 0x0000ffff02027812 */ /* 0x000fe200078ec0ff */
[----:B------:R-:W-:Y:S01]  /*32a0*/  IMAD.MOV.U32 R11, RZ, RZ, 0x1 ;  /* 0x00000001ff0b7424 */ /* 0x000fe200078e00ff */
[----:B------:R-:W-:Y:S01]  /*32b0*/  CS2R R8, SRZ ;  /* 0x0000000000087805 */ /* 0x000fe2000001ff00 */
[----:B------:R-:W1:Y:S01]  /*32c0*/  LDCU UR7, c[0x0][0x38c] ;  /* 0x00007180ff0777ac */ /* 0x000e620008000800 */
[----:B------:R-:W-:Y:S01]  /*32d0*/  R2UR UR42, R2 ;  /* 0x00000000022a72ca */ /* 0x000fe200000e0000 */
[----:B------:R-:W-:Y:S01]  /*32e0*/  IMAD.MOV.U32 R10, RZ, RZ, RZ ;  /* 0x000000ffff0a7224 */ /* 0x000fe200078e00ff */
[----:B------:R-:W-:Y:S01]  /*32f0*/  UMOV UR45, URZ ;  /* 0x000000ff002d7c82 */ /* 0x000fe20008000000 */
[----:B------:R-:W-:Y:S01]  /*3300*/  UMOV UR39, URZ ;  /* 0x000000ff00277c82 */ /* 0x000fe20008000000 */
[----:B---3--:R-:W-:Y:S01]  /*3310*/  ULEA UR41, UR4, UR41, 0x18 ;  /* 0x0000002904297291 */ /* 0x008fe2000f8ec0ff */
[----:B------:R-:W-:Y:S01]  /*3320*/  UMOV UR62, 0x0 ;  /* 0x00000000003e7882 */ /* 0x000fe20000000000 */
[----:B------:R-:W-:-:S02]  /*3330*/  UMOV UR63, 0x4200490 ;  /* 0x04200490003f7882 */ /* 0x000fc40000000000 */
[----:B------:R-:W-:Y:S02]  /*3340*/  UIADD3 UR5, UPT, UPT, UR41, 0x4400, URZ ;  /* 0x0000440029057890 */ /* 0x000fe4000fffe0ff */
[----:B------:R-:W-:Y:S02]  /*3350*/  UIADD3 UR4, UPT, UPT, UR41, 0x14400, URZ ;  /* 0x0001440029047890 */ /* 0x000fe4000fffe0ff */
[----:B----4-:R-:W-:Y:S01]  /*3360*/  UIADD3 UR6, UPT, UPT, UR6, 0x7f, URZ ;  /* 0x0000007f06067890 */ /* 0x010fe2000fffe0ff */
[----:B--2---:R-:W2:Y:S01]  /*3370*/  LDS R0, [UR41+0x140] ;  /* 0x00014029ff007984 */ /* 0x004ea20008000800 */
[----:B------:R-:W-:Y:S02]  /*3380*/  USHF.R.U32.HI UR5, URZ, 0x4, UR5 ;  /* 0x00000004ff057899 */ /* 0x000fe40008011605 */
[----:B------:R-:W-:Y:S02]  /*3390*/  USHF.R.S32.HI UR47, URZ, 0x1f, UR6 ;  /* 0x0000001fff2f7899 */ /* 0x000fe40008011406 */
[----:B------:R-:W-:-:S02]  /*33a0*/  USHF.R.U32.HI UR4, URZ, 0x4, UR4 ;  /* 0x00000004ff047899 */ /* 0x000fc40008011604 */
[----:B------:R-:W-:Y:S02]  /*33b0*/  ULEA.HI UR47, UR47, UR6, URZ, 0x7 ;  /* 0x000000062f2f7291 */ /* 0x000fe4000f8f38ff */
[----:B------:R-:W-:Y:S02]  /*33c0*/  ULOP3.LUT UR5, UR5, 0x3fff, URZ, 0xc0, !UPT ;  /* 0x00003fff05057892 */ /* 0x000fe4000f8ec0ff */
[----:B------:R-:W-:Y:S02]  /*33d0*/  USHF.R.S32.HI UR47, URZ, 0x7, UR47 ;  /* 0x00000007ff2f7899 */ /* 0x000fe4000801142f */
[----:B------:R-:W-:Y:S02]  /*33e0*/  ULOP3.LUT UR4, UR4, 0x3fff, URZ, 0xc0, !UPT ;  /* 0x00003fff04047892 */ /* 0x000fe4000f8ec0ff */
[----:B------:R-:W-:Y:S01]  /*33f0*/  UISETP.LT.AND UP0, UPT, UR47, 0x1, UPT ;  /* 0x000000012f00788c */ /* 0x000fe2000bf01270 */
[----:B------:R-:W-:Y:S01]  /*3400*/  UMOV UR60, 0x0 ;  /* 0x00000000003c7882 */ /* 0x000fe20000000000 */
[----:B------:R-:W-:-:S02]  /*3410*/  UMOV UR61, 0x4200490 ;  /* 0x04200490003d7882 */ /* 0x000fc40000000000 */
[----:B------:R-:W-:Y:S01]  /*3420*/  USEL UR64, UR47, 0x1, !UP0 ;  /* 0x000000012f407887 */ /* 0x000fe2000c000000 */
[----:B------:R-:W-:Y:S01]  /*3430*/  UMOV UR58, 0x0 ;  /* 0x00000000003a7882 */ /* 0x000fe20000000000 */
[----:B------:R-:W-:Y:S01]  /*3440*/  UMOV UR59, 0x4200490 ;  /* 0x04200490003b7882 */ /* 0x000fe20000000000 */
[----:B------:R-:W-:Y:S01]  /*3450*/  UMOV UR56, 0x0 ;  /* 0x0000000000387882 */ /* 0x000fe20000000000 */
[----:B------:R-:W-:Y:S01]  /*3460*/  UMOV UR57, 0x4200490 ;  /* 0x0420049000397882 */ /* 0x000fe20000000000 */
[----:B------:R-:W-:Y:S01]  /*3470*/  UMOV UR54, 0x0 ;  /* 0x0000000000367882 */ /* 0x000fe20000000000 */
[----:B------:R-:W-:Y:S01]  /*3480*/  UMOV UR55, 0x4200490 ;  /* 0x0420049000377882 */ /* 0x000fe20000000000 */
[----:B------:R-:W-:Y:S01]  /*3490*/  UMOV UR52, 0x0 ;  /* 0x0000000000347882 */ /* 0x000fe20000000000 */
[----:B------:R-:W-:Y:S01]  /*34a0*/  UMOV UR53, 0x4200490 ;  /* 0x0420049000357882 */ /* 0x000fe20000000000 */
[----:B------:R-:W-:Y:S02]  /*34b0*/  ULOP3.LUT UR43, UR5, 0x10000, URZ, 0xfc, !UPT ;  /* 0x00010000052b7892 */ /* 0x000fe4000f8efcff */
[----:B------:R-:W-:-:S02]  /*34c0*/  ULOP3.LUT UR44, UR4, 0x10000, URZ, 0xfc, !UPT ;  /* 0x00010000042c7892 */ /* 0x000fc4000f8efcff */
[----:B------:R-:W-:Y:S02]  /*34d0*/  UIADD3 UR64, UPT, UPT, -UR64, URZ, URZ ;  /* 0x000000ff40407290 */ /* 0x000fe4000fffe1ff */
[----:B-1----:R-:W-:Y:S01]  /*34e0*/  UISETP.GE.AND UP4, UPT, UR7, 0x1, UPT ;  /* 0x000000010700788c */ /* 0x002fe2000bf86270 */
[----:B------:R-:W-:Y:S01]  /*34f0*/  UMOV UR50, 0x0 ;  /* 0x0000000000327882 */ /* 0x000fe20000000000 */
[----:B------:R-:W-:Y:S01]  /*3500*/  UMOV UR51, 0x4200490 ;  /* 0x0420049000337882 */ /* 0x000fe20000000000 */
[----:B------:R-:W-:Y:S01]  /*3510*/  UMOV UR48, 0x0 ;  /* 0x0000000000307882 */ /* 0x000fe20000000000 */
[----:B--2---:R-:W-:Y:S01]  /*3520*/  R2UR UR65, R0 ;  /* 0x00000000004172ca */ /* 0x004fe200000e0000 */
[----:B------:R-:W-:-:S14]  /*3530*/  UMOV UR49, 0x4200490 ;  /* 0x0420049000317882 */ /* 0x000fdc0000000000 */
.L_x_66:
[----:B------:R-:W-:Y:S02]  /*3540*/  LEA R0, R10, UR41, 0x3 ;  /* 0x000000290a007c11 */ /* 0x000fe4000f8e18ff */
[----:B------:R-:W-:Y:S02]  /*3550*/  SHF.L.U32 R2, R9, 0x1f, RZ ;  /* 0x0000001f09027819 */ /* 0x000fe400000006ff */
[----:B------:R-:W-:Y:S01]  /*3560*/  PLOP3.LUT P0, PT, PT, PT, UP4, 0x80, 0x8 ;  /* 0x000000000008781c */ /* 0x000fe20003f0f048 */
[----:B------:R-:W-:Y:S01]  /*3570*/  VIADD R3, R0, 0xa0 ;  /* 0x000000a000037836 */ /* 0x000fe20000000000 */
[----:B-1----:R-:W1:Y:S02]  /*3580*/  SYNCS.PHASECHK.TRANS64.TRYWAIT P1, [R0+URZ+0x90], R2 ;  /* 0x00009002000075a7 */ /* 0x002e6400080211ff */
[----:B-1-3--:R-:W-:Y:S09]  /*3590*/  @!P1 BRA `(.L_x_60) ;  /* 0x0000005400dc9947 */ /* 0x00aff20003800000 */
.L_x_153:
[----:B------:R-:W-:Y:S01]  /*35a0*/  LEA R4, R10, UR41, 0x4 ;  /* 0x000000290a047c11 */ /* 0x000fe2000f8e20ff */
[----:B------:R-:W-:Y:S01]  /*35b0*/  @UP4 ULEA UR4, UR39, UR41, 0x3 ;  /* 0x0000002927044291 */ /* 0x000fe2000f8e18ff */
[----:B------:R-:W-:Y:S01]  /*35c0*/  PLOP3.LUT P2, PT, PT, PT, PT, 0x80, 0x8 ;  /* 0x000000000008781c */ /* 0x000fe20003f4f070 */
[----:B------:R-:W-:Y:S01]  /*35d0*/  ULEA UR46, UR45, UR41, 0x3 ;  /* 0x000000292d2e7291 */ /* 0x000fe2000f8e18ff */
[----:B------:R-:W-:Y:S02]  /*35e0*/  PRMT R3, RZ, 0x654, R3 ;  /* 0x00000654ff037816 */ /* 0x000fe40000000003 */
[----:B------:R-:W2:Y:S01]  /*35f0*/  LDS.128 R4, [R4+0x120] ;  /* 0x0001200004047984 */ /* 0x000ea20000000c00 */
[----:B-1----:R-:W-:Y:S02]  /*3600*/  @P0 SHF.L.U32 R2, R8, 0x1f, RZ ;  /* 0x0000001f08020819 */ /* 0x002fe400000006ff */
[----:B------:R-:W-:Y:S01]  /*3610*/  SHF.L.U32 R0, R11, 0x1f, RZ ;  /* 0x0000001f0b007819 */ /* 0x000fe200000006ff */
[----:B------:R-:W-:Y:S01]  /*3620*/  @!PT LDS RZ, [RZ] ;  /* 0x00000000fffff984 */ /* 0x000fe20000000800 */
[----:B------:R-:W-:Y:S01]  /*3630*/  @!PT LDS RZ, [RZ] ;  /* 0x00000000fffff984 */ /* 0x000fe20000000800 */
[----:B------:R-:W-:Y:S01]  /*3640*/  @!PT LDS RZ, [RZ] ;  /* 0x00000000fffff984 */ /* 0x000fe20000000800 */
[----:B------:R-:W-:Y:S01]  /*3650*/  @!PT LDS RZ, [RZ] ;  /* 0x00000000fffff984 */ /* 0x000fe20000000800 */
[----:B------:R1:W-:Y:S06]  /*3660*/  MEMBAR.ALL.CTA ;  /* 0x0000000000007992 */ /* 0x0003ec0000008000 */
[----:B-1----:R-:W1:Y:S02]  /*3670*/  FENCE.VIEW.ASYNC.S ;  /* 0x00000000000073c6 */ /* 0x002e640000000000 */
[----:B-1----:R1:W-:Y:S01]  /*3680*/  SYNCS.ARRIVE.TRANS64.RED.A1T0 RZ, [R3+URZ], RZ ;  /* 0x000000ff03ff79a7 */ /* 0x0023e200081004ff */
[----:B------:R1:W3:Y:S01]  /*3690*/  @P0 SYNCS.PHASECHK.TRANS64.TRYWAIT P2, [UR4], R2 ;  /* 0x00000002ff0005a7 */ /* 0x0002e20008041104 */
[----:B------:R-:W-:Y:S01]  /*36a0*/  ULEA.HI UR4, UR45, UR45, URZ, 0x1 ;  /* 0x0000002d2d047291 */ /* 0x000fe2000f8f08ff */
[----:B--2---:R-:W-:-:S03]  /*36b0*/  LOP3.LUT P1, RZ, R6, 0x1, RZ, 0xc0, !PT ;  /* 0x0000000106ff7812 */ /* 0x004fc6000782c0ff */
[----:B------:R-:W-:Y:S02]  /*36c0*/  USHF.L.U32 UR5, UR4, 0x6, URZ ;  /* 0x0000000604057899 */ /* 0x000fe400080006ff */
[----:B------:R-:W-:Y:S02]  /*36d0*/  ULOP3.LUT UR36, UR4, 0xffe, URZ, 0xc0, !UPT ;  /* 0x00000ffe04247892 */ /* 0x000fe4000f8ec0ff */
[----:B------:R-:W-:Y:S02]  /*36e0*/  ULOP3.LUT UR4, UR5, 0xffffff80, URZ, 0xc0, !UPT ;  /* 0xffffff8005047892 */ /* 0x000fe4000f8ec0ff */
[----:B------:R-:W-:Y:S02]  /*36f0*/  UIADD3 UR36, UPT, UPT, -UR36, UR45, URZ ;  /* 0x0000002d24247290 */ /* 0x000fe4000fffe1ff */
[----:B------:R-:W-:Y:S01]  /*3700*/  UIADD3 UR4, UPT, UPT, UR65, UR4, URZ ;  /* 0x0000000441047290 */ /* 0x000fe2000fffe0ff */
[----:B------:R-:W2:Y:S03]  /*3710*/  SYNCS.PHASECHK.TRANS64.TRYWAIT P0, [UR46+0xd0], R0 ;  /* 0x0000d000ff0075a7 */ /* 0x000ea6000800112e */
[----:B------:R-:W-:Y:S01]  /*3720*/  ULEA UR36, UR36, UR4, 0x14 ;  /* 0x0000000424247291 */ /* 0x000fe2000f8ea0ff */
[----:B-123--:R-:W-:Y:S11]  /*3730*/  @!P0 BRA `(.L_x_61) ;  /* 0x0000005400888947 */ /* 0x00eff60003800000 */
.L_x_155:
[----:B------:R-:W-:Y:S01]  /*3740*/  IADD3 R10, PT, PT, R10, 0x1, RZ ;  /* 0x000000010a0a7810 */ /* 0x000fe20007ffe0ff */
[----:B------:R-:W-:Y:S06]  /*3750*/  BRA.U !UP4, `(.L_x_62) ;  /* 0x000000050c107547 */ /* 0x000fec000b800000 */
[----:B------:R-:W-:Y:S01]  /*3760*/  UPLOP3.LUT UP2, UPT, UPT, UPT, UPT, 0x40, 0x4 ;  /* 0x000000000004789c */ /* 0x000fe20003f4e870 */
[----:B------:R-:W-:Y:S01]  /*3770*/  UMOV UR38, UR64 ;  /* 0x0000004000267c82 */ /* 0x000fe20008000000 */
[----:B------:R-:W-:Y:S01]  /*3780*/  UMOV UR37, UR47 ;  /* 0x0000002f00257c82 */ /* 0x000fe20008000000 */
[----:B------:R-:W-:-:S08]  /*3790*/  UMOV UR5, UR39 ;  /* 0x0000002700057c82 */ /* 0x000fd00008000000 */
.L_x_65:
[----:B------:R-:W-:Y:S02]  /*37a0*/  UIADD3 UR38, UPT, UPT, UR38, 0x1, URZ ;  /* 0x0000000126267890 */ /* 0x000fe4000fffe0ff */
[----:B------:R-:W-:Y:S02]  /*37b0*/  ULEA UR7, UR5, UR41, 0x3 ;  /* 0x0000002905077291 */ /* 0x000fe4000f8e18ff */
[----:B------:R-:W-:Y:S01]  /*37c0*/  UISETP.NE.AND UP3, UPT, UR38, URZ, UPT ;  /* 0x000000ff2600728c */ /* 0x000fe2000bf65270 */
[----:B--23--:R-:W-:Y:S10]  /*37d0*/  @P2 BRA `(.L_x_63) ;  /* 0x00000000000c2947 */ /* 0x00cff40003800000 */
[----:B-1----:R-:W-:Y:S04]  /*37e0*/  SHF.L.U32 R2, R8, 0x1f, RZ ;  /* 0x0000001f08027819 */ /* 0x002fe800000006ff */
[----:B------:R-:W1:Y:S02]  /*37f0*/  SYNCS.PHASECHK.TRANS64.TRYWAIT P0, [UR7], R2 ;  /* 0x00000002ff0075a7 */ /* 0x000e640008001107 */
[----:B-1----:R-:W-:Y:S05]  /*3800*/  @!P0 BRA `(.L_x_64) ;  /* 0x00000054006c8947 */ /* 0x002fea0003800000 */
.L_x_63:
[----:B------:R-:W-:Y:S01]  /*3810*/  UISETP.NE.AND UP0, UPT, UR37, 0x1, UPT ;  /* 0x000000012500788c */ /* 0x000fe2000bf05270 */
[----:B------:R-:W-:Y:S01]  /*3820*/  PLOP3.LUT P2, PT, PT, PT, PT, 0x80, 0x8 ;  /* 0x000000000008781c */ /* 0x000fe20003f4f070 */
[----:B------:R-:W-:Y:S02]  /*3830*/  UIADD3 UR4, UPT, UPT, UR5, 0x1, URZ ;  /* 0x0000000105047890 */ /* 0x000fe4000fffe0ff */
[----:B------:R-:W-:Y:S02]  /*3840*/  UIADD3 UR40, UPT, UPT, UR7, 0x20, URZ ;  /* 0x0000002007287890 */ /* 0x000fe4000fffe0ff */
[----:B------:R-:W-:Y:S01]  /*3850*/  UISETP.NE.AND UP1, UPT, UR4, 0x4, UPT ;  /* 0x000000040400788c */ /* 0x000fe2000bf25270 */
[----:B------:R-:W-:Y:S01]  /*3860*/  PLOP3.LUT P0, PT, PT, PT, UP0, 0x80, 0x8 ;  /* 0x000000000008781c */ /* 0x000fe20003f0f008 */
[----:B------:R-:W-:Y:S02]  /*3870*/  UIADD3 UR37, UPT, UPT, UR37, -0x1, URZ ;  /* 0xffffffff25257890 */ /* 0x000fe4000fffe0ff */
[----:B------:R-:W-:Y:S02]  /*3880*/  USEL UR6, URZ, 0x1, UP1 ;  /* 0x00000001ff067887 */ /* 0x000fe40008800000 */
[----:B------:R-:W-:Y:S01]  /*3890*/  USEL UR39, UR4, URZ, UP1 ;  /* 0x000000ff04277287 */ /* 0x000fe20008800000 */
[----:B------:R-:W-:Y:S01]  /*38a0*/  UMOV UR7, 0x40004040 ;  /* 0x4000404000077882 */ /* 0x000fe20000000000 */
[----:B------:R-:W-:Y:S02]  /*38b0*/  UMOV UR35, 0x40004040 ;  /* 0x4000404000237882 */ /* 0x000fe40000000000 */
[----:B------:R-:W-:Y:S01]  /*38c0*/  @UP0 ULEA UR4, UR39, UR41, 0x3 ;  /* 0x0000002927040291 */ /* 0x000fe2000f8e18ff */
[----:B------:R-:W-:Y:S01]  /*38d0*/  LOP3.LUT R8, R8, UR6, RZ, 0x3c, !PT ;  /* 0x0000000608087c12 */ /* 0x000fe2000f8e3cff */
[----:B------:R-:W-:Y:S01]  /*38e0*/  ULEA UR6, UR5, UR44, 0xb ;  /* 0x0000002c05067291 */ /* 0x000fe2000f8e58ff */
[----:B------:R-:W-:Y:S02]  /*38f0*/  UMOV UR33, 0x40004040 ;  /* 0x4000404000217882 */ /* 0x000fe40000000000 */
[----:B-1----:R-:W-:Y:S01]  /*3900*/  @P0 SHF.L.U32 R0, R8, 0x1f, RZ ;  /* 0x0000001f08000819 */ /* 0x002fe200000006ff */
[----:B------:R-:W-:Y:S02]  /*3910*/  UIADD3 UR34, UPT, UPT, UR6, 0x2, URZ ;  /* 0x0000000206227890 */ /* 0x000fe4000fffe0ff */
[----:B------:R-:W-:Y:S01]  /*3920*/  UIADD3 UR30, UPT, UPT, UR6, 0x4, URZ ;  /* 0x00000004061e7890 */ /* 0x000fe2000fffe0ff */
[----:B------:R2:W3:Y:S01]  /*3930*/  @P0 SYNCS.PHASECHK.TRANS64.TRYWAIT P2, [UR4], R0 ;  /* 0x00000000ff0005a7 */ /* 0x0004e20008041104 */
[----:B------:R-:W-:Y:S02]  /*3940*/  ULEA UR4, UR5, UR43, 0xa ;  /* 0x0000002b05047291 */ /* 0x000fe4000f8e50ff */
[----:B------:R-:W-:Y:S02]  /*3950*/  UIADD3 UR26, UPT, UPT, UR6, 0x6, URZ ;  /* 0x00000006061a7890 */ /* 0x000fe4000fffe0ff */
        /* <DEDUP_REMOVED lines=10> */
[----:B------:R-:W-:Y:S01]  /*3a00*/  UIADD3 UR8, UPT, UPT, UR4, 0x206, URZ ;  /* 0x0000020604087890 */ /* 0x000fe2000fffe0ff */
[----:B------:R-:W-:Y:S01]  /*3a10*/  UMOV UR5, 0x40004040 ;  /* 0x4000404000057882 */ /* 0x000fe20000000000 */
[----:B------:R-:W-:Y:S01]  /*3a20*/  UMOV UR31, 0x40004040 ;  /* 0x40004040001f7882 */ /* 0x000fe20000000000 */
[----:B------:R1:W-:Y:S01]  /*3a30*/  UTCHMMA gdesc[UR4], gdesc[UR6], tmem[UR36], tmem[UR62], idesc[UR63], UP2 ;  /* 0x00ff3e06040075ea */ /* 0x0003e20009000024 */
[----:B------:R-:W-:Y:S01]  /*3a40*/  UPLOP3.LUT UP2, UPT, UPT, UPT, UPT, 0x80, 0x8 ;  /* 0x000000000008789c */ /* 0x000fe20003f4f070 */
[----:B------:R2:W-:Y:S01]  /*3a50*/  UTCHMMA gdesc[UR32], gdesc[UR34], tmem[UR36], tmem[UR60], idesc[UR61], UPT ;  /* 0x00ff3c22200075ea */ /* 0x0005e2000b800024 */
[----:B------:R-:W-:Y:S01]  /*3a60*/  UMOV UR29, 0x40004040 ;  /* 0x40004040001d7882 */ /* 0x000fe20000000000 */
[----:B------:R-:W-:Y:S01]  /*3a70*/  UMOV UR27, 0x40004040 ;  /* 0x40004040001b7882 */ /* 0x000fe20000000000 */
        /* <DEDUP_REMOVED lines=12> */
[----:B------:R-:W-:Y:S01]  /*3b40*/  UMOV UR9, 0x40004040 ;  /* 0x4000404000097882 */ /* 0x000fe20000000000 */
[----:B------:R2:W-:Y:S01]  /*3b50*/  UTCHMMA gdesc[UR12], gdesc[UR14], tmem[UR36], tmem[UR50], idesc[UR51], UPT ;  /* 0x00ff320e0c0075ea */ /* 0x0005e2000b800024 */
[----:B------:R2:W-:Y:S01]  /*3b60*/  UTCHMMA gdesc[UR8], gdesc[UR10], tmem[UR36], tmem[UR48], idesc[UR49], UPT ;  /* 0x00ff300a080075ea */ /* 0x0005e2000b800024 */
[----:B------:R2:W-:Y:S01]  /*3b70*/  UTCBAR.MULTICAST [UR40], URZ, UR42 ;  /* 0x000000ff280073e9 */ /* 0x0005e2000800082a */
[----:B-1----:R-:W-:Y:S01]  /*3b80*/  UMOV UR5, UR39 ;  /* 0x0000002700057c82 */ /* 0x002fe20008000000 */
[----:B------:R-:W-:Y:S05]  /*3b90*/  BRA.U UP3, `(.L_x_65) ;  /* 0xfffffffd03007547 */ /* 0x000fea000b83ffff */
.L_x_62:
[----:B------:R-:W-:Y:S01]  /*3ba0*/  UIADD3 UR4, UPT, UPT, UR45, 0x1, URZ ;  /* 0x000000012d047890 */ /* 0x000fe2000fffe0ff */
[C---:B------:R-:W-:Y:S01]  /*3bb0*/  ISETP.NE.AND P0, PT, R10.reuse, 0x2, PT ;  /* 0x000000020a00780c */ /* 0x040fe20003f05270 */
[----:B------:R-:W-:Y:S02]  /*3bc0*/  UIADD3 UR5, UPT, UPT, UR46, 0xb0, URZ ;  /* 0x000000b02e057890 */ /* 0x000fe4000fffe0ff */
[----:B------:R-:W-:Y:S01]  /*3bd0*/  UISETP.NE.AND UP0, UPT, UR4, 0x4, UPT ;  /* 0x000000040400788c */ /* 0x000fe2000bf05270 */
[----:B-12---:R-:W-:Y:S02]  /*3be0*/  SEL R0, RZ, 0x1, P0 ;  /* 0x00000001ff007807 */ /* 0x006fe40000000000 */
[----:B------:R-:W-:Y:S01]  /*3bf0*/  SEL R10, R10, RZ, P0 ;  /* 0x000000ff0a0a7207 */ /* 0x000fe20000000000 */
[----:B------:R-:W-:Y:S01]  /*3c00*/  USEL UR6, URZ, 0x1, UP0 ;  /* 0x00000001ff067887 */ /* 0x000fe20008000000 */
[----:B------:R-:W-:Y:S01]  /*3c10*/  LOP3.LUT R9, R9, R0, RZ, 0x3c, !PT ;  /* 0x0000000009097212 */ /* 0x000fe200078e3cff */
[----:B------:R-:W-:Y:S01]  /*3c20*/  USEL UR45, UR4, URZ, UP0 ;  /* 0x000000ff042d7287 */ /* 0x000fe20008000000 */
[----:B------:R1:W-:Y:S03]  /*3c30*/  UTCBAR [UR5], URZ ;  /* 0x000000ff050073e9 */ /* 0x0003e600080000ff */
[----:B------:R-:W-:Y:S01]  /*3c40*/  LOP3.LUT R11, R11, UR6, RZ, 0x3c, !PT ;  /* 0x000000060b0b7c12 */ /* 0x000fe2000f8e3cff */
[----:B------:R-:W-:Y:S07]  /*3c50*/  @P1 BRA `(.L_x_66) ;  /* 0xfffffff800381947 */ /* 0x000fee000383ffff */
[----:B------:R-:W2:Y:S01]  /*3c60*/  S2UR UR8, SR_CgaCtaId ;  /* 0x00000000000879c3 */ /* 0x000ea20000008800 */
[----:B------:R-:W-:Y:S01]  /*3c70*/  ELECT P0, URZ, PT ;  /* 0x0000000000ff782f */ /* 0x000fe20003800000 */
[----:B------:R-:W-:Y:S01]  /*3c80*/  IMAD.MOV.U32 R0, RZ, RZ, 0x1 ;  /* 0x00000001ff007424 */ /* 0x000fe200078e00ff */
[----:B------:R-:W-:Y:S01]  /*3c90*/  UIADD3 UR41, UPT, UPT, UR41, 0xd0, URZ ;  /* 0x000000d029297890 */ /* 0x000fe2000fffe0ff */
[----:B------:R-:W-:Y:S01]  /*3ca0*/  SHF.L.U32 R2, R11, 0x1f, RZ ;  /* 0x0000001f0b027819 */ /* 0x000fe200000006ff */
[----:B------:R-:W-:-:S03]  /*3cb0*/  UMOV UR4, 0x40 ;  /* 0x0000004000047882 */ /* 0x000fc60000000000 */
[----:B------:R-:W-:Y:S01]  /*3cc0*/  UVIRTCOUNT.DEALLOC.SMPOOL 0x80 ;  /* 0x000000800000784c */ /* 0x000fe20000000000 */
[----:B--2---:R-:W-:Y:S02]  /*3cd0*/  ULEA UR8, UR8, UR4, 0x18 ;  /* 0x0000000408087291 */ /* 0x004fe4000f8ec0ff */
[----:B------:R-:W-:-:S07]  /*3ce0*/  ULEA UR4, UR45, UR41, 0x3 ;  /* 0x000000292d047291 */ /* 0x000fce000f8e18ff */
[----:B------:R2:W-:Y:S02]  /*3cf0*/  @P0 STS.U8 [UR8+0x1c], R0 ;  /* 0x00001c00ff000988 */ /* 0x0005e40008000008 */
[----:B------:R-:W4:Y:S02]  /*3d00*/  SYNCS.PHASECHK.TRANS64.TRYWAIT P0, [UR4], R2 ;  /* 0x00000002ff0075a7 */ /* 0x000f240008001104 */
[----:B--2-4-:R-:W-:Y:S05]  /*3d10*/  @!P0 BRA `(.L_x_67) ;  /* 0x0000005000408947 */ /* 0x014fea0003800000 */
.L_x_158:
[----:B------:R-:W-:-:S04]  /*3d20*/  UIADD3 UR4, UPT, UPT, UR45, 0x1, URZ ;  /* 0x000000012d047890 */ /* 0x000fc8000fffe0ff */
[----:B------:R-:W-:-:S04]  /*3d30*/  UISETP.NE.AND UP0, UPT, UR4, 0x4, UPT ;  /* 0x000000040400788c */ /* 0x000fc8000bf05270 */
[----:B------:R-:W-:Y:S02]  /*3d40*/  USEL UR6, URZ, 0x1, UP0 ;  /* 0x00000001ff067887 */ /* 0x000fe40008000000 */
[----:B------:R-:W-:-:S04]  /*3d50*/  USEL UR4, UR4, URZ, UP0 ;  /* 0x000000ff04047287 */ /* 0x000fc80008000000 */
[----:B-1----:R-:W-:Y:S01]  /*3d60*/  ULEA UR5, UR4, UR41, 0x3 ;  /* 0x0000002904057291 */ /* 0x002fe2000f8e18ff */
[----:B--2---:R-:W-:-:S04]  /*3d70*/  LOP3.LUT R2, R11, UR6, RZ, 0x3c, !PT ;  /* 0x000000060b027c12 */ /* 0x004fc8000f8e3cff */
[----:B------:R-:W-:-:S04]  /*3d80*/  SHF.L.U32 R3, R2, 0x1f, RZ ;  /* 0x0000001f02037819 */ /* 0x000fc800000006ff */
[----:B------:R-:W1:Y:S02]  /*3d90*/  SYNCS.PHASECHK.TRANS64.TRYWAIT P0, [UR5], R3 ;  /* 0x00000003ff0075a7 */ /* 0x000e640008001105 */
[----:B-1----:R-:W-:Y:S05]  /*3da0*/  @!P0 BRA `(.L_x_68) ;  /* 0x0000005000348947 */ /* 0x002fea0003800000 */
.L_x_160:
        /* <DEDUP_REMOVED lines=9> */
.L_x_162:
[----:B------:R-:W-:-:S04]  /*3e40*/  UIADD3 UR4, UPT, UPT, UR4, 0x1, URZ ;  /* 0x0000000104047890 */ /* 0x000fc8000fffe0ff */
[----:B------:R-:W-:-:S04]  /*3e50*/  UISETP.NE.AND UP0, UPT, UR4, 0x4, UPT ;  /* 0x000000040400788c */ /* 0x000fc8000bf05270 */
[----:B------:R-:W-:Y:S02]  /*3e60*/  USEL UR5, URZ, 0x1, UP0 ;  /* 0x00000001ff057887 */ /* 0x000fe40008000000 */
[----:B------:R-:W-:-:S04]  /*3e70*/  USEL UR4, UR4, URZ, UP0 ;  /* 0x000000ff04047287 */ /* 0x000fc80008000000 */
[----:B------:R-:W-:Y:S01]  /*3e80*/  ULEA UR4, UR4, UR41, 0x3 ;  /* 0x0000002904047291 */ /* 0x000fe2000f8e18ff */
[----:B------:R-:W-:-:S04]  /*3e90*/  LOP3.LUT R2, R2, UR5, RZ, 0x3c, !PT ;  /* 0x0000000502027c12 */ /* 0x000fc8000f8e3cff */
[----:B------:R-:W-:-:S04]  /*3ea0*/  SHF.L.U32 R2, R2, 0x1f, RZ ;  /* 0x0000001f02027819 */ /* 0x000fc800000006ff */
[----:B------:R-:W2:Y:S02]  /*3eb0*/  SYNCS.PHASECHK.TRANS64.TRYWAIT P0, [UR4], R2 ;  /* 0x00000002ff0075a7 */ /* 0x000ea40008001104 */
[----:B--2---:R-:W-:Y:S05]  /*3ec0*/  @!P0 BRA `(.L_x_70) ;  /* 0x00000050001c8947 */ /* 0x004fea0003800000 */
.L_x_164:
[----:B------:R-:W-:Y:S01]  /*3ed0*/  NOP ;  /* 0x0000000000007918 */ /* 0x000fe20000000000 */
[----:B-1----:R-:W1:Y:S01]  /*3ee0*/  LDS R0, [UR8+0x14] ;  /* 0x00001408ff007984 */ /* 0x002e620008000800 */
[----:B------:R-:W-:Y:S01]  /*3ef0*/  ULOP3.LUT UR4, UR65, 0xffff, URZ, 0xc0, !UPT ;  /* 0x0000ffff41047892 */ /* 0x000fe2000f8ec0ff */
[----:B------:R-:W-:Y:S01]  /*3f00*/  UMOV UR5, 0xffff ;  /* 0x0000ffff00057882 */ /* 0x000fe20000000000 */
[----:B------:R-:W-:Y:S02]  /*3f10*/  UMOV UR6, 0x1 ;  /* 0x0000000100067882 */ /* 0x000fe40000000000 */
[----:B------:R-:W-:-:S04]  /*3f20*/  USHF.R.U32.HI UR4, URZ, 0x5, UR4 ;  /* 0x00000005ff047899 */ /* 0x000fc80008011604 */
[----:B------:R-:W-:Y:S02]  /*3f30*/  USHF.L.U32 UR5, UR5, UR4, URZ ;  /* 0x0000000405057299 */ /* 0x000fe400080006ff */
[----:B------:R-:W-:-:S04]  /*3f40*/  USHF.L.U32 UR4, UR6, UR4, URZ ;  /* 0x0000000406047299 */ /* 0x000fc800080006ff */
[----:B-1----:R-:W-:-:S04]  /*3f50*/  LOP3.LUT R0, R0, UR5, RZ, 0xc0, !PT ;  /* 0x0000000500007c12 */ /* 0x002fc8000f8ec0ff */
[----:B------:R-:W-:-:S13]  /*3f60*/  ISETP.NE.AND P0, PT, R0, UR5, PT ;  /* 0x0000000500007c0c */ /* 0x000fda000bf05270 */
[----:B------:R-:W-:Y:S05]  /*3f70*/  @P0 BRA `(.L_x_71) ;  /* 0x0000000000580947 */ /* 0x000fea0003800000 */
[----:B------:R-:W1:Y:S02]  /*3f80*/  LDS R0, [UR8+0x18] ;  /* 0x00001808ff007984 */ /* 0x000e640008000800 */
[----:B-1----:R-:W-:-:S04]  /*3f90*/  LOP3.LUT R0, R0, UR4, RZ, 0xc0, !PT ;  /* 0x0000000400007c12 */ /* 0x002fc8000f8ec0ff */
[----:B------:R-:W-:-:S13]  /*3fa0*/  ISETP.NE.AND P0, PT, R0, UR4, PT ;  /* 0x0000000400007c0c */ /* 0x000fda000bf05270 */
[----:B------:R-:W-:Y:S05]  /*3fb0*/  @P0 BRA `(.L_x_72) ;  /* 0x00000000003c0947 */ /* 0x000fea0003800000 */
[----:B------:R-:W1:Y:S01]  /*3fc0*/  S2R R2, SR_LANEID ;  /* 0x0000000000027919 */ /* 0x000e620000000000 */
[----:B------:R-:W-:-:S06]  /*3fd0*/  ULOP3.LUT UR5, URZ, UR5, URZ, 0x33, !UPT ;  /* 0x00000005ff057292 */ /* 0x000fcc000f8e33ff */
[----:B------:R-:W-:-:S04]  /*3fe0*/  IMAD.U32 R0, RZ, RZ, UR5 ;  /* 0x00000005ff007e24 */ /* 0x000fc8000f8e00ff */
[----:B------:R2:W4:Y:S02]  /*3ff0*/  REDUX UR7, R0 ;  /* 0x00000000000773c4 */ /* 0x0005240000000000 */
[----:B------:R1:W-:Y:S01]  /*4000*/  UTCATOMSWS.AND URZ, UR5 ;  /* 0x0000000500ff79e3 */ /* 0x0003e20008000000 */
[----:B--2---:R-:W-:Y:S01]  /*4010*/  LOP3.LUT R0, RZ, UR4, RZ, 0x33, !PT ;  /* 0x00000004ff007c12 */ /* 0x004fe2000f8e33ff */
[----:B------:R-:W-:Y:S02]  /*4020*/  VOTEU.ANY UR4, UPT, PT ;  /* 0x0000000000047886 */ /* 0x000fe400038e0100 */
[----:B------:R-:W-:Y:S02]  /*4030*/  UFLO.U32 UR4, UR4 ;  /* 0x00000004000472bd */ /* 0x000fe400080e0000 */
[----:B------:R-:W2:Y:S04]  /*4040*/  REDUX UR6, R0 ;  /* 0x00000000000673c4 */ /* 0x000ea80000000000 */
[----:B-1----:R-:W-:-:S02]  /*4050*/  ISETP.EQ.U32.AND P0, PT, R2, UR4, PT ;  /* 0x0000000402007c0c */ /* 0x002fc4000bf02070 */
[----:B----4-:R-:W-:-:S11]  /*4060*/  MOV R2, UR7 ;  /* 0x0000000700027c02 */ /* 0x010fd60008000f00 */
[----:B------:R1:W-:Y:S01]  /*4070*/  @P0 ATOMS.AND RZ, [UR8+0x14], R2 ;  /* 0x00001402ffff098c */ /* 0x0003e2000a800008 */
[----:B--2---:R-:W-:-:S05]  /*4080*/  IMAD.U32 R0, RZ, RZ, UR6 ;  /* 0x00000006ff007e24 */ /* 0x004fca000f8e00ff */
[----:B------:R1:W-:Y:S01]  /*4090*/  @P0 ATOMS.AND RZ, [UR8+0x18], R0 ;  /* 0x00001800ffff098c */ /* 0x0003e2000a800008 */
[----:B------:R-:W-:Y:S05]  /*40a0*/  BRA `(.L_x_73) ;  /* 0x0000000000147947 */ /* 0x000fea0003800000 */
.L_x_72:
[----:B------:R-:W-:Y:S02]  /*40b0*/  MOV R2, 0x40d0 ;  /* 0x000040d000027802 */ /* 0x000fe40000000f00 */
[----:B---3-5:R-:W-:Y:S05]  /*40c0*/  CALL.REL.NOINC `($__internal_0_$__cuda_sm10x_tcgen05_guardrail_trap_col_being_dealloced_not_returned_by_alloc) ;  /* 0x0000005400047944 */ /* 0x028fea0003c00000 */
[----:B------:R-:W-:Y:S05]  /*40d0*/  BRA `(.L_x_73) ;  /* 0x0000000000087947 */ /* 0x000fea0003800000 */
.L_x_71:
[----:B------:R-:W-:Y:S02]  /*40e0*/  MOV R2, 0x4100 ;  /* 0x0000410000027802 */ /* 0x000fe40000000f00 */
[----:B---3-5:R-:W-:Y:S05]  /*40f0*/  CALL.REL.NOINC `($__internal_2_$__cuda_sm10x_tcgen05_guardrail_trap_unallocated_columns_being_dealloced) ;  /* 0x0000005400107944 */ /* 0x028fea0003c00000 */
.L_x_73:
[----:B------:R-:W-:Y:S01]  /*4100*/  NOP ;  /* 0x0000000000007918 */ /* 0x000fe20000000000 */
[----:B------:R-:W-:Y:S05]  /*4110*/  EXIT ;  /* 0x000000000000794d */ /* 0x000fea0003800000 */
.L_x_55:
[----:B------:R-:W-:-:S09]  /*4120*/  UISETP.NE.OR UP0, UPT, UR18, 0x3, !UP3 ;  /* 0x000000031200788c */ /* 0x000fd2000df05670 */
[----:B------:R-:W-:Y:S05]  /*4130*/  BRA.U UP0, `(.L_x_74) ;  /* 0x0000001100807547 */ /* 0x000fea000b800000 */
[----:B------:R-:W2:Y:S01]  /*4140*/  LDCU.64 UR4, c[0x0][0x888] ;  /* 0x00011100ff0477ac */ /* 0x000ea20008000a00 */
[----:B------:R-:W3:Y:S01]  /*4150*/  LDC.64 R12, c[0x0][0x348] ;  /* 0x0000d200ff0c7b82 */ /* 0x000ee20000000a00 */
[----:B------:R-:W-:Y:S02]  /*4160*/  HFMA2 R9, -RZ, RZ, 0, 0 ;  /* 0x00000000ff097431 */ /* 0x000fe400000001ff */
[----:B------:R-:W-:Y:S01]  /*4170*/  IMAD.MOV.U32 R11, RZ, RZ, 0x1 ;  /* 0x00000001ff0b7424 */ /* 0x000fe200078e00ff */
[----:B------:R-:W4:Y:S01]  /*4180*/  LDCU UR38, c[0x0][0x370] ;  /* 0x00006e00ff2677ac */ /* 0x000f220008000800 */
[----:B------:R-:W-:Y:S01]  /*4190*/  IMAD.MOV.U32 R10, RZ, RZ, RZ ;  /* 0x000000ffff0a7224 */ /* 0x000fe200078e00ff */
[----:B------:R-:W-:Y:S01]  /*41a0*/  MOV R3, 0x1000 ;  /* 0x0000100000037802 */ /* 0x000fe20000000f00 */
[----:B------:R-:W4:Y:S01]  /*41b0*/  LDCU.128 UR48, c[0x0][0xb10] ;  /* 0x00016200ff3077ac */ /* 0x000f220008000c00 */
[----:B------:R-:W1:Y:S01]  /*41c0*/  LDCU UR37, c[0x0][0x374] ;  /* 0x00006e80ff2577ac */ /* 0x000e620008000800 */
[----:B------:R-:W1:Y:S01]  /*41d0*/  LDCU.64 UR30, c[0x0][0x890] ;  /* 0x00011200ff1e77ac */ /* 0x000e620008000a00 */
[----:B------:R-:W1:Y:S01]  /*41e0*/  LDCU UR15, c[0x0][0xb0c] ;  /* 0x00016180ff0f77ac */ /* 0x000e620008000800 */
[----:B--2---:R-:W-:Y:S01]  /*41f0*/  UISETP.NE.U32.AND UP0, UPT, UR4, URZ, UPT ;  /* 0x000000ff0400728c */ /* 0x004fe2000bf05070 */
[----:B------:R-:W2:Y:S01]  /*4200*/  LDCU UR44, c[0x0][0xb20] ;  /* 0x00016400ff2c77ac */ /* 0x000ea20008000800 */
[----:B------:R-:W2:Y:S01]  /*4210*/  LDCU UR4, c[0x0][0xb30] ;  /* 0x00016600ff0477ac */ /* 0x000ea20008000800 */
[----:B------:R-:W-:Y:S01]  /*4220*/  UMOV UR21, 0x400 ;  /* 0x0000040000157882 */ /* 0x000fe20000000000 */
[----:B----4-:R-:W-:-:S02]  /*4230*/  UIMAD.WIDE.U32 UR6, UR38, UR48, URZ ;  /* 0x00000030260672a5 */ /* 0x010fc4000f8e00ff */
[----:B-1----:R-:W-:Y:S02]  /*4240*/  UIMAD.WIDE.U32 UR8, UR37, UR51, URZ ;  /* 0x00000033250872a5 */ /* 0x002fe4000f8e00ff */
[----:B------:R-:W-:Y:S02]  /*4250*/  ULEA UR21, UR47, UR21, 0x18 ;  /* 0x000000152f157291 */ /* 0x000fe4000f8ec0ff */
[----:B------:R-:W-:Y:S02]  /*4260*/  USEL UR39, URZ, 0x1, UP6 ;  /* 0x00000001ff277887 */ /* 0x000fe4000b000000 */
[----:B------:R-:W-:Y:S02]  /*4270*/  UISETP.NE.U32.AND UP6, UPT, UR30, URZ, UPT ;  /* 0x000000ff1e00728c */ /* 0x000fe4000bfc5070 */
[----:B------:R-:W-:Y:S02]  /*4280*/  UIADD3 UR40, UPT, UPT, UR21, 0x58, URZ ;  /* 0x0000005815287890 */ /* 0x000fe4000fffe0ff */
[----:B------:R-:W-:-:S02]  /*4290*/  UISETP.NE.AND.EX UP5, UPT, UR5, URZ, UPT, UP0 ;  /* 0x000000ff0500728c */ /* 0x000fc4000bfa5300 */
[----:B------:R-:W-:Y:S01]  /*42a0*/  UISETP.NE.AND UP0, UPT, UR42, 0x1, UPT ;  /* 0x000000012a00788c */ /* 0x000fe2000bf05270 */
[----:B------:R-:W-:Y:S01]  /*42b0*/  UMOV UR6, UR7 ;  /* 0x0000000700067c82 */ /* 0x000fe20008000000 */
[----:B------:R-:W-:Y:S01]  /*42c0*/  UMOV UR41, UR9 ;  /* 0x0000000900297c82 */ /* 0x000fe20008000000 */
[----:B------:R-:W-:Y:S02]  /*42d0*/  UISETP.NE.AND UP0, UPT, UR15, 0x1, UPT ;  /* 0x000000010f00788c */ /* 0x000fe4000bf05270 */
[----:B------:R-:W-:Y:S02]  /*42e0*/  UPLOP3.LUT UP4, UPT, UPT, UPT, UPT, 0x40, 0x4 ;  /* 0x000000000004789c */ /* 0x000fe40003f8e870 */
[----:B------:R-:W-:Y:S01]  /*42f0*/  UISETP.GE.AND UP2, UPT, UR42, 0x1, UPT ;  /* 0x000000012a00788c */ /* 0x000fe2000bf46270 */
[----:B------:R-:W1:Y:S01]  /*4300*/  LDCU.64 UR22, c[0x0][0xb28] ;  /* 0x00016500ff1677ac */ /* 0x000e620008000a00 */
[----:B------:R-:W-:Y:S02]  /*4310*/  UISETP.NE.AND.EX UP6, UPT, UR31, URZ, UPT, UP6 ;  /* 0x000000ff1f00728c */ /* 0x000fe4000bfc5360 */
[----:B------:R-:W-:-:S02]  /*4320*/  UIADD3 UR33, UPT, UPT, UR21, 0x40, URZ ;  /* 0x0000004015217890 */ /* 0x000fc4000fffe0ff */
[----:B------:R-:W-:Y:S02]  /*4330*/  UIADD3 UR25, UPT, UPT, UR21, 0x48, URZ ;  /* 0x0000004815197890 */ /* 0x000fe4000fffe0ff */
[----:B------:R-:W-:Y:S02]  /*4340*/  UIADD3 UR17, UPT, UPT, UR21, 0x50, URZ ;  /* 0x0000005015117890 */ /* 0x000fe4000fffe0ff */
[----:B------:R-:W-:Y:S02]  /*4350*/  UPRMT UR40, UR47, 0x654, UR40 ;  /* 0x000006542f287896 */ /* 0x000fe40008000028 */
[----:B------:R-:W-:Y:S02]  /*4360*/  USHF.R.U32.HI UR43, URZ, UR49, UR6 ;  /* 0x00000031ff2b7299 */ /* 0x000fe40008011606 */
[----:B--2---:R-:W-:Y:S02]  /*4370*/  USHF.R.U32.HI UR41, URZ, UR44, UR41 ;  /* 0x0000002cff297299 */ /* 0x004fe40008011629 */
[----:B------:R-:W-:-:S02]  /*4380*/  UISETP.NE.AND UP0, UPT, UR50, 0x1, UPT ;  /* 0x000000013200788c */ /* 0x000fc4000bf05270 */
[----:B---3--:R-:W-:-:S11]  /*4390*/  UISETP.NE.AND UP3, UPT, UR4, 0x1, UPT ;  /* 0x000000010400788c */ /* 0x008fd6000bf65270 */
.L_x_85:
[C---:B------:R-:W-:Y:S02]  /*43a0*/  LEA R8, R10.reuse, UR21, 0x3 ;  /* 0x000000150a087c11 */ /* 0x040fe4000f8e18ff */
[----:B------:R-:W-:Y:S02]  /*43b0*/  SHF.L.U32 R0, R9, 0x1f, RZ ;  /* 0x0000001f09007819 */ /* 0x000fe400000006ff */
[----:B------:R-:W-:Y:S02]  /*43c0*/  LEA R4, R10, UR21, 0x4 ;  /* 0x000000150a047c11 */ /* 0x000fe4000f8e20ff */
[----:B--2---:R-:W2:Y:S02]  /*43d0*/  SYNCS.PHASECHK.TRANS64.TRYWAIT P0, [R8+URZ+0x90], R0 ;  /* 0x00009000080075a7 */ /* 0x004ea400080011ff */
[----:B--2---:R-:W-:Y:S05]  /*43e0*/  @!P0 BRA `(.L_x_75) ;  /* 0x0000004800ec8947 */ /* 0x004fea0003800000 */
.L_x_165:
[----:B------:R-:W3:Y:S01]  /*43f0*/  LDS.128 R4, [R4+0x120] ;  /* 0x0001200004047984 */ /* 0x000ee20000000c00 */
[----:B------:R-:W-:Y:S01]  /*4400*/  UISETP.GE.AND UP0, UPT, UR42, 0x1, UPT ;  /* 0x000000012a00788c */ /* 0x000fe2000bf06270 */
[----:B------:R-:W-:Y:S01]  /*4410*/  @!PT LDS RZ, [RZ] ;  /* 0x00000000fffff984 */ /* 0x000fe20000000800 */
[----:B------:R-:W-:Y:S01]  /*4420*/  @!PT LDS RZ, [RZ] ;  /* 0x00000000fffff984 */ /* 0x000fe20000000800 */
[----:B------:R-:W-:Y:S01]  /*4430*/  @!PT LDS RZ, [RZ] ;  /* 0x00000000fffff984 */ /* 0x000fe20000000800 */
[----:B------:R-:W-:Y:S01]  /*4440*/  @!PT LDS RZ, [RZ] ;  /* 0x00000000fffff984 */ /* 0x000fe20000000800 */
[----:B------:R4:W-:Y:S06]  /*4450*/  MEMBAR.ALL.CTA ;  /* 0x0000000000007992 */ /* 0x0009ec0000008000 */
[----:B----4-:R-:W4:Y:S01]  /*4460*/  FENCE.VIEW.ASYNC.S ;  /* 0x00000000000073c6 */ /* 0x010f220000000000 */
[----:B---3--:R-:W-:Y:S11]  /*4470*/  LOP3.LUT P0, RZ, R6, 0x1, RZ, 0xc0, !PT ;  /* 0x0000000106ff7812 */ /* 0x008ff6000780c0ff */
[----:B------:R-:W-:Y:S02]  /*4480*/  @!UPT UIADD3 URZ, UPT, UPT, URZ, URZ, URZ ;  /* 0x000000fffffff290 */ /* 0x000fe4000fffe0ff */
[----:B----4-:R-:W-:Y:S01]  /*4490*/  VOTEU.ANY UP2, P0 ;  /* 0x0000000000ff7886 */ /* 0x010fe20000040100 */
[----:B------:R-:W-:Y:S11]  /*44a0*/  PLOP3.LUT P0, PT, PT, PT, UP2, 0x80, 0x8 ;  /* 0x000000000008781c */ /* 0x000ff60003f0f028 */
[----:B------:R-:W-:Y:S02]  /*44b0*/  @!UPT UIADD3 URZ, UPT, UPT, URZ, URZ, URZ ;  /* 0x000000fffffff290 */ /* 0x000fe4000fffe0ff */
[----:B--2---:R-:W-:Y:S02]  /*44c0*/  @P0 SHF.R.U32.HI R0, RZ, 0x10, R5 ;  /* 0x00000010ff000819 */ /* 0x004fe40000011605 */
[----:B------:R-:W-:Y:S02]  /*44d0*/  @P0 MOV R2, R4 ;  /* 0x0000000400020202 */ /* 0x000fe40000000f00 */
[----:B------:R-:W-:Y:S01]  /*44e0*/  @P0 R2UR UR4, R0 ;  /* 0x00000000000402ca */ /* 0x000fe200000e0000 */
[----:B------:R-:W-:Y:S01]  /*44f0*/  VIADD R0, R8, 0xa0 ;  /* 0x000000a008007836 */ /* 0x000fe20000000000 */
[----:B------:R-:W-:Y:S02]  /*4500*/  @P0 LOP3.LUT R4, R5, 0xffff, RZ, 0xc0, !PT ;  /* 0x0000ffff05040812 */ /* 0x000fe400078ec0ff */
[----:B------:R-:W-:Y:S02]  /*4510*/  @P0 R2UR UR6, R2 ;  /* 0x00000000020602ca */ /* 0x000fe400000e0000 */
[----:B------:R-:W-:Y:S02]  /*4520*/  PRMT R0, RZ, 0x654, R0 ;  /* 0x00000654ff007816 */ /* 0x000fe40000000000 */
[----:B------:R-:W-:Y:S02]  /*4530*/  @P0 R2UR UR5, R4 ;  /* 0x00000000040502ca */ /* 0x000fe400000e0000 */
[----:B------:R2:W-:Y:S03]  /*4540*/  SYNCS.ARRIVE.TRANS64.RED.A1T0 RZ, [R0+URZ], RZ ;  /* 0x000000ff00ff79a7 */ /* 0x0005e600081004ff */
[----:B------:R-:W-:Y:S04]  /*4550*/  @UP2 UMOV UR29, UR4 ;  /* 0x00000004001d2c82 */ /* 0x000fe80008000000 */
[----:B------:R-:W-:Y:S04]  /*4560*/  @UP2 UMOV UR14, UR6 ;  /* 0x00000006000e2c82 */ /* 0x000fe80008000000 */
[----:B------:R-:W-:Y:S01]  /*4570*/  @UP2 UMOV UR13, UR5 ;  /* 0x00000005000d2c82 */ /* 0x000fe20008000000 */
[----:B------:R-:W-:Y:S05]  /*4580*/  BRA.U !UP0, `(.L_x_76) ;  /* 0x0000000108c07547 */ /* 0x000fea000b800000 */
[----:B------:R-:W-:Y:S02]  /*4590*/  UIMAD.WIDE.U32 UR18, UR13, UR51, URZ ;  /* 0x000000330d1272a5 */ /* 0x000fe4000f8e00ff */
[----:B------:R-:W-:Y:S02]  /*45a0*/  UP2UR UR16, UPR, URZ, 0x4 ;  /* 0x00000004ff107883 */ /* 0x000fe40008000000 */
[----:B------:R-:W-:Y:S02]  /*45b0*/  UISETP.NE.AND UP2, UPT, UR50, 0x1, UPT ;  /* 0x000000013200788c */ /* 0x000fe4000bf45270 */
[----:B------:R-:W-:Y:S02]  /*45c0*/  UIMAD.WIDE.U32 UR26, UR14, UR48, URZ ;  /* 0x000000300e1a72a5 */ /* 0x000fe4000f8e00ff */
[----:B------:R-:W-:Y:S02]  /*45d0*/  USEL UR4, UR37, UR41, !UP2 ;  /* 0x0000002925047287 */ /* 0x000fe4000d000000 */
[----:B------:R-:W-:Y:S02]  /*45e0*/  UISETP.NE.AND UP0, UPT, UR15, 0x1, UPT ;  /* 0x000000010f00788c */ /* 0x000fe4000bf05270 */
[----:B------:R-:W-:Y:S02]  /*45f0*/  UP2UR UR20, UPR, URZ, 0x2 ;  /* 0x00000002ff147883 */ /* 0x000fe40008000000 */
[----:B------:R-:W-:Y:S02]  /*4600*/  UISETP.NE.AND UP1, UPT, UR42, 0x1, UPT ;  /* 0x000000012a00788c */ /* 0x000fe4000bf25270 */
[----:B-1----:R-:W-:Y:S02]  /*4610*/  UIMAD.WIDE.U32 UR8, UR4, UR22, URZ ;  /* 0x00000016040872a5 */ /* 0x002fe4000f8e00ff */
[----:B------:R-:W-:Y:S01]  /*4620*/  USEL UR7, UR38, UR43, !UP0 ;  /* 0x0000002b26077287 */ /* 0x000fe2000c000000 */
[----:B------:R-:W-:Y:S02]  /*4630*/  UMOV UR5, UR19 ;  /* 0x0000001300057c82 */ /* 0x000fe40008000000 */
[----:B------:R-:W-:Y:S02]  /*4640*/  USHF.R.U32.HI UR6, URZ, UR44, UR5 ;  /* 0x0000002cff067299 */ /* 0x000fe40008011605 */
[----:B------:R-:W-:Y:S02]  /*4650*/  UIMAD.WIDE.U32 UR10, UR7, UR22, URZ ;  /* 0x00000016070a72a5 */ /* 0x000fe4000f8e00ff */
[----:B------:R-:W-:Y:S02]  /*4660*/  USEL UR6, UR13, UR6, !UP2 ;  /* 0x000000060d067287 */ /* 0x000fe4000d000000 */
[----:B------:R-:W-:Y:S01]  /*4670*/  UISETP.NE.AND UP2, UPT, UR16, URZ, UPT ;  /* 0x000000ff1000728c */ /* 0x000fe2000bf45270 */
[----:B------:R-:W-:Y:S02]  /*4680*/  UMOV UR5, UR27 ;  /* 0x0000001b00057c82 */ /* 0x000fe40008000000 */
[----:B------:R-:W-:Y:S03]  /*4690*/  USHF.R.U32.HI UR12, URZ, UR49, UR5 ;  /* 0x00000031ff0c7299 */ /* 0x000fe60008011605 */
[----:B------:R-:W-:Y:S02]  /*46a0*/  UMOV UR5, UR9 ;  /* 0x0000000900057c82 */ /* 0x000fe40008000000 */
[----:B------:R-:W-:Y:S03]  /*46b0*/  @UP1 USHF.R.U32.HI UR4, URZ, UR23, UR5 ;  /* 0x00000017ff041299 */ /* 0x000fe60008011605 */
[----:B------:R-:W-:Y:S01]  /*46c0*/  UMOV UR5, UR11 ;  /* 0x0000000b00057c82 */ /* 0x000fe20008000000 */
[----:B------:R-:W-:Y:S02]  /*46d0*/  UIMAD UR4, UR42, UR4, URZ ;  /* 0x000000042a0472a4 */ /* 0x000fe4000f8e02ff */
[----:B------:R-:W-:Y:S02]  /*46e0*/  @UP1 USHF.R.U32.HI UR7, URZ, UR23, UR5 ;  /* 0x00000017ff071299 */ /* 0x000fe40008011605 */
[----:B------:R-:W-:Y:S02]  /*46f0*/  USEL UR5, UR14, UR12, !UP0 ;  /* 0x0000000c0e057287 */ /* 0x000fe4000c000000 */
[----:B------:R-:W-:Y:S02]  /*4700*/  UIMAD.WIDE.U32 UR10, UR6, UR22, URZ ;  /* 0x00000016060a72a5 */ /* 0x000fe4000f8e00ff */
[----:B------:R-:W-:Y:S02]  /*4710*/  UIMAD UR8, UR42, UR7, URZ ;  /* 0x000000072a0872a4 */ /* 0x000fe4000f8e02ff */
[----:B------:R-:W-:Y:S03]  /*4720*/  UISETP.GE.AND UP0, UPT, UR6, UR4, UPT ;  /* 0x000000040600728c */ /* 0x000fe6000bf06270 */
[----:B------:R-:W-:Y:S01]  /*4730*/  UMOV UR4, UR11 ;  /* 0x0000000b00047c82 */ /* 0x000fe20008000000 */
[----:B------:R-:W-:Y:S02]  /*4740*/  UISETP.GE.OR UP0, UPT, UR5, UR8, UP0 ;  /* 0x000000080500728c */ /* 0x000fe40008706670 */
[----:B------:R-:W-:Y:S02]  /*4750*/  USHF.R.U32.HI UR4, URZ, UR23, UR4 ;  /* 0x00000017ff047299 */ /* 0x000fe40008011604 */
[----:B------:R-:W-:Y:S02]  /*4760*/  UIMAD.WIDE.U32 UR8, UR5, UR22, URZ ;  /* 0x00000016050872a5 */ /* 0x000fe4000f8e00ff */
[----:B------:R-:W-:Y:S04]  /*4770*/  USEL UR10, UR6, UR4, !UP1 ;  /* 0x00000004060a7287 */ /* 0x000fe8000c800000 */
[----:B------:R-:W-:Y:S01]  /*4780*/  UIADD3 UR11, UPT, UPT, -UR10, URZ, URZ ;  /* 0x000000ff0a0b7290 */ /* 0x000fe2000fffe1ff */
[----:B------:R-:W-:Y:S02]  /*4790*/  @!UP0 UMOV UR4, UR9 ;  /* 0x0000000900048c82 */ /* 0x000fe40008000000 */
[----:B------:R-:W-:Y:S02]  /*47a0*/  @!UP0 USHF.R.U32.HI UR4, URZ, UR23, UR4 ;  /* 0x00000017ff048299 */ /* 0x000fe40008011604 */
[----:B------:R-:W-:Y:S02]  /*47b0*/  UIMAD UR8, UR42, UR11, UR6 ;  /* 0x0000000b2a0872a4 */ /* 0x000fe4000f8e0206 */
[----:B------:R-:W-:Y:S02]  /*47c0*/  @!UP0 USEL UR4, UR5, UR4, !UP1 ;  /* 0x0000000405048287 */ /* 0x000fe4000c800000 */
[----:B------:R-:W-:Y:S02]  /*47d0*/  UISETP.NE.AND UP1, UPT, UR20, URZ, UPT ;  /* 0x000000ff1400728c */ /* 0x000fe4000bf25270 */
[----:B------:R-:W-:Y:S02]  /*47e0*/  @!UP0 UIMAD UR8, UR7, UR8, UR4 ;  /* 0x00000008070882a4 */ /* 0x000fe4000f8e0204 */
[----:B------:R-:W-:Y:S02]  /*47f0*/  @!UP0 UIADD3 UR9, UPT, UPT, UR10, -UR4, URZ ;  /* 0x800000040a098290 */ /* 0x000fe4000fffe0ff */
[----:B------:R-:W-:Y:S02]  /*4800*/  UIADD3 UR4, UPT, UPT, -UR5, URZ, URZ ;  /* 0x000000ff05047290 */ /* 0x000fe4000fffe1ff */
[----:B------:R-:W-:Y:S02]  /*4810*/  UIADD3 UR7, UPT, UPT, -UR6, URZ, URZ ;  /* 0x000000ff06077290 */ /* 0x000fe4000fffe1ff */
[----:B------:R-:W-:Y:S02]  /*4820*/  @!UP0 UIMAD UR6, UR9, UR42, UR5 ;  /* 0x0000002a090682a4 */ /* 0x000fe4000f8e0205 */
[----:B------:R-:W-:Y:S02]  /*4830*/  UIMAD UR14, UR15, UR4, UR14 ;  /* 0x000000040f0e72a4 */ /* 0x000fe4000f8e020e */
[----:B------:R-:W-:Y:S01]  /*4840*/  UIMAD UR13, UR50, UR7, UR13 ;  /* 0x00000007320d72a4 */ /* 0x000fe2000f8e020d */
[----:B------:R-:W-:Y:S02]  /*4850*/  @!UP0 UMOV UR5, UR8 ;  /* 0x0000000800058c82 */ /* 0x000fe40008000000 */
[----:B------:R-:W-:Y:S02]  /*4860*/  UIMAD UR14, UR5, UR15, UR14 ;  /* 0x0000000f050e72a4 */ /* 0x000fe4000f8e020e */
[----:B------:R-:W-:Y:S11]  /*4870*/  UIMAD UR13, UR6, UR50, UR13 ;  /* 0x00000032060d72a4 */ /* 0x000ff6000f8e020d */
[----:B------:R-:W-:Y:S01]  /*4880*/  @!UPT UIADD3 URZ, UPT, UPT, URZ, URZ, URZ ;  /* 0x000000fffffff290 */ /* 0x000fe2000fffe0ff */
.L_x_76:
[----:B------:R-:W3:Y:S01]  /*4890*/  @!UP3 LDCU.128 UR8, c[0x0][0xb10] ;  /* 0x00016200ff08b7ac */ /* 0x000ee20008000c00 */
[----:B------:R-:W-:Y:S02]  /*48a0*/  ISETP.NE.U32.AND P0, PT, RZ, UR30, PT ;  /* 0x0000001eff007c0c */ /* 0x000fe4000bf05070 */
[----:B------:R-:W-:Y:S02]  /*48b0*/  SHF.L.U32 R4, R11, 0x1f, RZ ;  /* 0x0000001f0b047819 */ /* 0x000fe400000006ff */
[----:B------:R-:W-:Y:S01]  /*48c0*/  ISETP.NE.AND.EX P0, PT, RZ, UR31, PT, P0 ;  /* 0x0000001fff007c0c */ /* 0x000fe2000bf05300 */
[----:B------:R-:W4:Y:S01]  /*48d0*/  @!UP3 LDCU UR5, c[0x0][0xb0c] ;  /* 0x00016180ff05b7ac */ /* 0x000f220008000800 */
[----:B------:R-:W-:Y:S02]  /*48e0*/  USHF.L.U32 UR35, UR24, 0x6, URZ ;  /* 0x0000000618237899 */ /* 0x000fe400080006ff */
[----:B------:R-:W-:Y:S02]  /*48f0*/  USHF.L.U32 UR34, UR28, 0x7, URZ ;  /* 0x000000071c227899 */ /* 0x000fe400080006ff */
[----:B---3--:R-:W-:Y:S07]  /*4900*/  UIMAD.WIDE.U32 UR6, UR14, UR8, URZ ;  /* 0x000000080e0672a5 */ /* 0x008fee000f8e00ff */
[----:B------:R-:W-:Y:S01]  /*4910*/  @!UP3 UMOV UR4, UR7 ;  /* 0x000000070004bc82 */ /* 0x000fe20008000000 */
[----:B----4-:R-:W-:Y:S02]  /*4920*/  @!UP3 UISETP.NE.AND UP0, UPT, UR5, 0x1, UPT ;  /* 0x000000010500b88c */ /* 0x010fe4000bf05270 */
[----:B------:R-:W-:Y:S02]  /*4930*/  @!UP3 USHF.R.U32.HI UR4, URZ, UR9, UR4 ;  /* 0x00000009ff04b299 */ /* 0x000fe40008011604 */
[----:B------:R-:W-:Y:S02]  /*4940*/  UIMAD.WIDE.U32 UR6, UR13, UR11, URZ ;  /* 0x0000000b0d0672a5 */ /* 0x000fe4000f8e00ff */
[----:B------:R-:W-:Y:S02]  /*4950*/  @!UP3 USEL UR8, UR14, UR4, !UP0 ;  /* 0x000000040e08b287 */ /* 0x000fe4000c000000 */
[----:B------:R-:W-:Y:S03]  /*4960*/  @!UP3 UISETP.NE.AND UP0, UPT, UR10, 0x1, UPT ;  /* 0x000000010a00b88c */ /* 0x000fe6000bf05270 */
[----:B------:R-:W-:Y:S02]  /*4970*/  @!UP3 UMOV UR6, UR7 ;  /* 0x000000070006bc82 */ /* 0x000fe40008000000 */
[----:B------:R-:W3:Y:S02]  /*4980*/  @!UP3 LDCU UR4, c[0x0][0xb20] ;  /* 0x00016400ff04b7ac */ /* 0x000ee40008000800 */
[----:B---3--:R-:W-:Y:S04]  /*4990*/  @!UP3 USHF.R.U32.HI UR6, URZ, UR4, UR6 ;  /* 0x00000004ff06b299 */ /* 0x008fe80008011606 */
[----:B------:R-:W-:Y:S04]  /*49a0*/  @!UP3 USEL UR6, UR13, UR6, !UP0 ;  /* 0x000000060d06b287 */ /* 0x000fe8000c000000 */
[----:B------:R-:W-:Y:S02]  /*49b0*/  @!UP3 UIADD3 UR4, UPT, UPT, -UR8, UR6, URZ ;  /* 0x000000060804b290 */ /* 0x000fe4000fffe1ff */
[----:B------:R-:W-:Y:S02]  /*49c0*/  @!UP3 UIADD3 UR6, UPT, UPT, UR8, -UR6, URZ ;  /* 0x800000060806b290 */ /* 0x000fe4000fffe0ff */
[----:B------:R-:W-:Y:S02]  /*49d0*/  @!UP3 UIMAD UR14, UR4, UR5, UR14 ;  /* 0x00000005040eb2a4 */ /* 0x000fe4000f8e020e */
[----:B------:R-:W-:Y:S01]  /*49e0*/  @!UP3 UIMAD UR13, UR6, UR10, UR13 ;  /* 0x0000000a060db2a4 */ /* 0x000fe2000f8e020d */
[----:B------:R-:W-:Y:S11]  /*49f0*/  BRA.U UP4, `(.L_x_77) ;  /* 0x0000000104107547 */ /* 0x000ff6000b800000 */
[----:B------:R-:W-:Y:S04]  /*4a00*/  MOV R2, UR39 ;  /* 0x0000002700027c02 */ /* 0x000fe80008000f00 */
[----:B------:R-:W-:Y:S04]  /*4a10*/  SHF.L.U32 R2, R2, 0x1f, RZ ;  /* 0x0000001f02027819 */ /* 0x000fe800000006ff */
[----:B------:R-:W3:Y:S02]  /*4a20*/  SYNCS.PHASECHK.TRANS64.TRYWAIT P1, [UR21+0x88], R2 ;  /* 0x00008802ff0075a7 */ /* 0x000ee40008021115 */
[----:B---3--:R-:W-:Y:S05]  /*4a30*/  @!P1 BRA `(.L_x_78) ;  /* 0x00000044006c9947 */ /* 0x008fea0003800000 */
.L_x_77:
[----:B------:R-:W-:Y:S05]  /*4a40*/  BRA.U !UP6, `(.L_x_79) ;  /* 0x000000010e387547 */ /* 0x000fea000b800000 */
[----:B------:R-:W-:Y:S01]  /*4a50*/  UPLOP3.LUT UP1, UPT, UPT, UPT, UP5, 0x80, 0x8 ;  /* 0x000000000008789c */ /* 0x000fe20003f2f050 */
[----:B--2---:R-:W-:Y:S01]  /*4a60*/  HFMA2 R0, -RZ, RZ, 0, 5.9604644775390625e-08 ;  /* 0x00000001ff007431 */ /* 0x004fe200000001ff */
[----:B------:R-:W2:Y:S01]  /*4a70*/  LDCU.64 UR8, c[0x0][0x358] ;  /* 0x00006b00ff0877ac */ /* 0x000ea20008000a00 */
[----:B------:R-:W-:Y:S03]  /*4a80*/  IMAD.MOV.U32 R45, RZ, RZ, 0x1 ;  /* 0x00000001ff2d7424 */ /* 0x000fe600078e00ff */
[----:B------:R-:W-:Y:S05]  /*4a90*/  PLOP3.LUT P1, PT, PT, PT, UP1, 0x80, 0x8 ;  /* 0x000000000008781c */ /* 0x000fea0003f2f018 */
[----:B------:R-:W3:Y:S01]  /*4aa0*/  @UP1 LDCU.64 UR4, c[0x0][0x888] ;  /* 0x00011100ff0417ac */ /* 0x000ee20008000a00 */
[----:B------:R-:W-:Y:S07]  /*4ab0*/  @UP1 UIMAD UR6, UR36, UR30, URZ ;  /* 0x0000001e240612a4 */ /* 0x000fee000f8e02ff */
[----:B------:R-:W-:Y:S01]  /*4ac0*/  @!P1 PRMT R45, R0, 0x7610, R45 ;  /* 0x00007610002d9816 */ /* 0x000fe2000000002d */
[----:B---3--:R-:W-:Y:S06]  /*4ad0*/  @UP1 UIMAD.WIDE UR4, UR6, 0x4, UR4 ;  /* 0x00000004060418a5 */ /* 0x008fec000f8e0204 */
[----:B------:R-:W-:Y:S01]  /*4ae0*/  IMAD.U32 R6, RZ, RZ, UR4 ;  /* 0x00000004ff067e24 */ /* 0x000fe2000f8e00ff */
[----:B------:R-:W-:Y:S04]  /*4af0*/  MOV R7, UR5 ;  /* 0x0000000500077c02 */ /* 0x000fe80008000f00 */
[----:B------:R-:W3:Y:S01]  /*4b00*/  @!UP1 LDCU UR4, c[0x0][0x880] ;  /* 0x00011000ff0497ac */ /* 0x000ee20008000800 */
[----:B--2--5:R4:W5:Y:S02]  /*4b10*/  @P1 LDG.E R27, desc[UR8][R6.64] ;  /* 0x00000008061b1981 */ /* 0x024964000c1e1900 */
[----:B---34-:R-:W-:Y:S07]  /*4b20*/  @!P1 IMAD.U32 R27, RZ, RZ, UR4 ;  /* 0x00000004ff1b9e24 */ /* 0x018fee000f8e00ff */
.L_x_79:
[----:B-----5:R-:W-:Y:S01]  /*4b30*/  @!P0 FSETP.EQ.AND P2, PT, R27, RZ, PT ;  /* 0x000000ff1b00820b */ /* 0x020fe20003f42000 */
[----:B------:R-:W-:Y:S01]  /*4b40*/  @!UPT UIADD3 URZ, UPT, UPT, URZ, URZ, URZ ;  /* 0x000000fffffff290 */ /* 0x000fe2000fffe0ff */
[----:B------:R-:W-:Y:S11]  /*4b50*/  @!P0 BRA `(.L_x_80) ;  /* 0x0000000000148947 */ /* 0x000ff60003800000 */
[----:B------:R-:W-:Y:S02]  /*4b60*/  LOP3.LUT P0, RZ, R45, 0xff, RZ, 0xc0, !PT ;  /* 0x000000ff2dff7812 */ /* 0x000fe4000780c0ff */
[----:B------:R-:W-:Y:S04]  /*4b70*/  PLOP3.LUT P2, PT, PT, PT, UP1, 0x80, 0x8 ;  /* 0x000000000008781c */ /* 0x000fe80003f4f018 */
[----:B------:R-:W-:Y:S07]  /*4b80*/  PLOP3.LUT P2, PT, P2, PT, PT, 0x8, 0x80 ;  /* 0x000000000080781c */ /* 0x000fee000174e170 */
[----:B------:R-:W-:Y:S11]  /*4b90*/  @P0 FSETP.EQ.AND P2, PT, R27, RZ, PT ;  /* 0x000000ff1b00020b */ /* 0x000ff60003f42000 */
[----:B------:R-:W-:Y:S02]  /*4ba0*/  @!UPT UIADD3 URZ, UPT, UPT, URZ, URZ, URZ ;  /* 0x000000fffffff290 */ /* 0x000fe4000fffe0ff */
.L_x_80:
[----:B------:R-:W3:Y:S01]  /*4bb0*/  SYNCS.PHASECHK.TRANS64.TRYWAIT P0, [UR21+0x60], R4 ;  /* 0x00006004ff0075a7 */ /* 0x000ee20008001115 */
[----:B------:R-:W-:Y:S04]  /*4bc0*/  ELECT P1, URZ, PT ;  /* 0x0000000000ff782f */ /* 0x000fe80003820000 */
[----:B------:R-:W-:Y:S01]  /*4bd0*/  PLOP3.LUT P1, PT, P2, P1, PT, 0xf2, 0x2f ;  /* 0x00000000002f781c */ /* 0x000fe20001723e72 */
[----:B------:R-:W-:Y:S01]  /*4be0*/  @!UPT UIADD3 URZ, UPT, UPT, URZ, URZ, URZ ;  /* 0x000000fffffff290 */ /* 0x000fe2000fffe0ff */
[----:B---3--:R-:W-:Y:S11]  /*4bf0*/  @!P0 BRA `(.L_x_81) ;  /* 0x0000004400148947 */ /* 0x008ff60003800000 */
.L_x_168:
[----:B--2---:R-:W-:Y:S01]  /*4c00*/  @!P1 IADD3 R2, P0, PT, R12, 0x580, RZ ;  /* 0x000005800c029810 */ /* 0x004fe20007f1e0ff */
[----:B------:R-:W-:Y:S01]  /*4c10*/  VOTEU.ALL UP0, P1 ;  /* 0x0000000000ff7886 */ /* 0x000fe20000800000 */
[----:B------:R-:W-:Y:S01]  /*4c20*/  UMOV UR6, 0x0 ;  /* 0x0000000000067882 */ /* 0x000fe20000000000 */
[----:B------:R-:W-:Y:S01]  /*4c30*/  UMOV UR7, 0x10000000 ;  /* 0x1000000000077882 */ /* 0x000fe20000000000 */
[----:B------:R-:W-:Y:S01]  /*4c40*/  @!P1 R2UR UR5, R2 ;  /* 0x00000000020592ca */ /* 0x000fe200000e0000 */
[----:B------:R-:W-:Y:S01]  /*4c50*/  @!P1 IMAD.X R0, RZ, RZ, R13, P0 ;  /* 0x000000ffff009224 */ /* 0x000fe200000e060d */
[----:B------:R-:W-:Y:S01]  /*4c60*/  @!UP0 UIADD3 UR32, UPT, UPT, UR21, 0x200, URZ ;  /* 0x0000020015208890 */ /* 0x000fe2000fffe0ff */
[----:B------:R-:W-:Y:S03]  /*4c70*/  VOTEU.ALL UP0, P1 ;  /* 0x0000000000ff7886 */ /* 0x000fe60000800000 */
[----:B------:R-:W-:Y:S01]  /*4c80*/  @!P1 R2UR UR4, R0 ;  /* 0x00000000000492ca */ /* 0x000fe200000e0000 */
[----:B------:R-:W-:Y:S06]  /*4c90*/  @!P1 IMAD.MOV.U32 R0, RZ, RZ, 0x1000 ;  /* 0x00001000ff009424 */ /* 0x000fec00078e00ff */
[----:B------:R-:W-:Y:S06]  /*4ca0*/  IMAD.U32 R6, RZ, RZ, UR5 ;  /* 0x00000005ff067e24 */ /* 0x000fec000f8e00ff */
[----:B------:R-:W-:Y:S01]  /*4cb0*/  IMAD.U32 R7, RZ, RZ, UR4 ;  /* 0x00000004ff077e24 */ /* 0x000fe2000f8e00ff */
[----:B------:R-:W-:Y:S04]  /*4cc0*/  @!P1 R2UR UR4, R6 ;  /* 0x00000000060492ca */ /* 0x000fe800000e0000 */
[----:B------:R-:W-:Y:S11]  /*4cd0*/  @!P1 R2UR UR5, R7 ;  /* 0x00000000070592ca */ /* 0x000ff600000e0000 */
[----:B------:R-:W-:Y:S02]  /*4ce0*/  @!UPT UIADD3 URZ, UPT, UPT, URZ, URZ, URZ ;  /* 0x000000fffffff290 */ /* 0x000fe4000fffe0ff */
[----:B------:R2:W-:Y:S01]  /*4cf0*/  @!UP0 UTMALDG.3D [UR32], [UR4], desc[UR6] ;  /* 0x00000620040085b4 */ /* 0x0005e20008011000 */
[----:B------:R3:W-:Y:S01]  /*4d00*/  @!P1 SYNCS.ARRIVE.TRANS64.RED.A0TR RZ, [UR21+0x40], R0 ;  /* 0x00004000ffff99a7 */ /* 0x0007e20008300415 */
[----:B--2---:R-:W-:Y:S09]  /*4d10*/  UPRMT UR4, UR47, 0x654, UR33 ;  /* 0x000006542f047896 */ /* 0x004ff20008000021 */
[----:B------:R-:W-:Y:S01]  /*4d20*/  SYNCS.ARRIVE.TRANS64.RED.A1T0 RZ, [UR4], RZ ;  /* 0x000000ffffff79a7 */ /* 0x000fe20008100404 */
[----:B------:R-:W2:Y:S02]  /*4d30*/  SYNCS.PHASECHK.TRANS64.TRYWAIT P0, [UR21+0x68], R4 ;  /* 0x00006804ff0075a7 */ /* 0x000ea40008001115 */
[----:B--23--:R-:W-:Y:S05]  /*4d40*/  @!P0 BRA `(.L_x_82) ;  /* 0x0000004000d88947 */ /* 0x00cfea0003800000 */
.L_x_170:
[----:B------:R-:W-:Y:S01]  /*4d50*/  @!P1 IADD3 R2, P0, PT, R12, 0x580, RZ ;  /* 0x000005800c029810 */ /* 0x000fe20007f1e0ff */
[----:B------:R-:W-:Y:S01]  /*4d60*/  VOTEU.ALL UP0, P1 ;  /* 0x0000000000ff7886 */ /* 0x000fe20000800000 */
[----:B------:R-:W-:Y:S01]  /*4d70*/  UMOV UR6, 0x0 ;  /* 0x0000000000067882 */ /* 0x000fe20000000000 */
[----:B------:R-:W-:Y:S01]  /*4d80*/  UMOV UR7, 0x10000000 ;  /* 0x1000000000077882 */ /* 0x000fe20000000000 */
[----:B------:R-:W-:Y:S01]  /*4d90*/  @!P1 R2UR UR5, R2 ;  /* 0x00000000020592ca */ /* 0x000fe200000e0000 */
[----:B--2---:R-:W-:Y:S01]  /*4da0*/  @!P1 IMAD.X R0, RZ, RZ, R13, P0 ;  /* 0x000000ffff009224 */ /* 0x004fe200000e060d */
[----:B------:R-:W-:Y:S02]  /*4db0*/  @!UP0 UIADD3 UR26, UPT, UPT, UR34, 0x20, URZ ;  /* 0x00000020221a8890 */ /* 0x000fe4000fffe0ff */
[----:B------:R-:W-:Y:S02]  /*4dc0*/  @!UP0 UIADD3 UR24, UPT, UPT, UR21, 0x1200, URZ ;  /* 0x0000120015188890 */ /* 0x000fe4000fffe0ff */
[----:B------:R-:W-:Y:S01]  /*4dd0*/  @!P1 R2UR UR4, R0 ;  /* 0x00000000000492ca */ /* 0x000fe200000e0000 */
[----:B------:R-:W-:Y:S01]  /*4de0*/  VOTEU.ALL UP0, P1 ;  /* 0x0000000000ff7886 */ /* 0x000fe20000800000 */
[----:B------:R-:W-:Y:S01]  /*4df0*/  UMOV UR27, UR35 ;  /* 0x00000023001b7c82 */ /* 0x000fe20008000000 */
[----:B------:R-:W-:Y:S01]  /*4e00*/  UMOV UR28, UR36 ;  /* 0x00000024001c7c82 */ /* 0x000fe20008000000 */
[----:B------:R-:W-:Y:S03]  /*4e10*/  @!P1 IMAD.MOV.U32 R0, RZ, RZ, 0x1000 ;  /* 0x00001000ff009424 */ /* 0x000fe600078e00ff */
        /* <DEDUP_REMOVED lines=11> */
.L_x_172:
[----:B------:R-:W-:Y:S01]  /*4ed0*/  @!P1 IADD3 R2, P0, PT, R12, 0x580, RZ ;  /* 0x000005800c029810 */ /* 0x000fe20007f1e0ff */
[----:B------:R-:W-:Y:S01]  /*4ee0*/  VOTEU.ALL UP0, P1 ;  /* 0x0000000000ff7886 */ /* 0x000fe20000800000 */
[----:B------:R-:W-:Y:S01]  /*4ef0*/  UMOV UR6, 0x0 ;  /* 0x0000000000067882 */ /* 0x000fe20000000000 */
[----:B------:R-:W-:Y:S01]  /*4f00*/  UMOV UR7, 0x10000000 ;  /* 0x1000000000077882 */ /* 0x000fe20000000000 */
[----:B------:R-:W-:Y:S01]  /*4f10*/  @!P1 R2UR UR5, R2 ;  /* 0x00000000020592ca */ /* 0x000fe200000e0000 */
[----:B--2---:R-:W-:Y:S01]  /*4f20*/  @!P1 IMAD.X R0, RZ, RZ, R13, P0 ;  /* 0x000000ffff009224 */ /* 0x004fe200000e060d */
[----:B------:R-:W-:Y:S01]  /*4f30*/  @!UP0 UIADD3 UR18, UPT, UPT, UR34, 0x40, URZ ;  /* 0x0000004022128890 */ /* 0x000fe2000fffe0ff */
[----:B------:R-:W-:Y:S01]  /*4f40*/  VIADD R10, R10, 0x1 ;  /* 0x000000010a0a7836 */ /* 0x000fe20000000000 */
        /* <DEDUP_REMOVED lines=17> */
.L_x_174:
[----:B------:R-:W-:Y:S01]  /*5060*/  @!P1 IADD3 R2, P0, PT, R12, 0x580, RZ ;  /* 0x000005800c029810 */ /* 0x000fe20007f1e0ff */
[----:B------:R-:W-:Y:S01]  /*5070*/  VOTEU.ALL UP0, P1 ;  /* 0x0000000000ff7886 */ /* 0x000fe20000800000 */
[----:B------:R-:W-:Y:S01]  /*5080*/  UMOV UR6, 0x0 ;  /* 0x0000000000067882 */ /* 0x000fe20000000000 */
[----:B------:R-:W-:Y:S01]  /*5090*/  UMOV UR7, 0x10000000 ;  /* 0x1000000000077882 */ /* 0x000fe20000000000 */
[----:B------:R-:W-:Y:S01]  /*50a0*/  @!P1 R2UR UR5, R2 ;  /* 0x00000000020592ca */ /* 0x000fe200000e0000 */
[----:B--2---:R-:W-:Y:S01]  /*50b0*/  @!P1 IMAD.X R0, RZ, RZ, R13, P0 ;  /* 0x000000ffff009224 */ /* 0x004fe200000e060d */
[----:B------:R-:W-:Y:S01]  /*50c0*/  @!UP0 UIADD3 UR10, UPT, UPT, UR34, 0x60, URZ ;  /* 0x00000060220a8890 */ /* 0x000fe2000fffe0ff */
[----:B------:R-:W-:Y:S01]  /*50d0*/  R2UR UR16, R47 ;  /* 0x000000002f1072ca */ /* 0x000fe200000e0000 */
[----:B------:R-:W-:Y:S01]  /*50e0*/  @!UP0 UIADD3 UR8, UPT, UPT, UR21, 0x3200, URZ ;  /* 0x0000320015088890 */ /* 0x000fe2000fffe0ff */
[----:B------:R-:W-:Y:S01]  /*50f0*/  ISETP.NE.AND P0, PT, R10, 0x2, PT ;  /* 0x000000020a00780c */ /* 0x000fe20003f05270 */
[----:B------:R-:W-:Y:S01]  /*5100*/  @!UP0 UIADD3 UR9, UPT, UPT, UR21, 0x58, URZ ;  /* 0x0000005815098890 */ /* 0x000fe2000fffe0ff */
[----:B------:R-:W-:Y:S01]  /*5110*/  @!P1 R2UR UR4, R0 ;  /* 0x00000000000492ca */ /* 0x000fe200000e0000 */
[----:B------:R-:W-:Y:S01]  /*5120*/  VOTEU.ALL UP0, P1 ;  /* 0x0000000000ff7886 */ /* 0x000fe20000800000 */
[----:B------:R-:W-:Y:S01]  /*5130*/  UMOV UR11, UR35 ;  /* 0x00000023000b7c82 */ /* 0x000fe20008000000 */
[----:B------:R-:W-:Y:S01]  /*5140*/  UMOV UR12, UR36 ;  /* 0x00000024000c7c82 */ /* 0x000fe20008000000 */
[----:B------:R-:W-:Y:S01]  /*5150*/  SEL R0, RZ, 0x1, P0 ;  /* 0x00000001ff007807 */ /* 0x000fe20000000000 */
[----:B------:R-:W-:Y:S01]  /*5160*/  UIADD3 UR28, UPT, UPT, UR13, UR63, URZ ;  /* 0x0000003f0d1c7290 */ /* 0x000fe2000fffe0ff */
[----:B------:R-:W-:Y:S01]  /*5170*/  IMAD.U32 R4, RZ, RZ, UR5 ;  /* 0x00000005ff047e24 */ /* 0x000fe2000f8e00ff */
[----:B------:R-:W-:Y:S01]  /*5180*/  LOP3.LUT R11, R11, 0x1, RZ, 0x3c, !PT ;  /* 0x000000010b0b7812 */ /* 0x000fe200078e3cff */
[----:B------:R-:W-:Y:S01]  /*5190*/  UMOV UR36, UR29 ;  /* 0x0000001d00247c82 */ /* 0x000fe20008000000 */
[----:B------:R-:W-:Y:S01]  /*51a0*/  LOP3.LUT R9, R9, R0, RZ, 0x3c, !PT ;  /* 0x0000000009097212 */ /* 0x000fe200078e3cff */
[----:B------:R-:W-:Y:S01]  /*51b0*/  UIADD3 UR24, UPT, UPT, UR14, UR16, URZ ;  /* 0x000000100e187290 */ /* 0x000fe2000fffe0ff */
[----:B------:R-:W-:Y:S01]  /*51c0*/  SEL R10, R10, RZ, P0 ;  /* 0x000000ff0a0a7207 */ /* 0x000fe20000000000 */
[----:B------:R-:W-:Y:S01]  /*51d0*/  UPLOP3.LUT UP4, UPT, UPT, UPT, UPT, 0x80, 0x8 ;  /* 0x000000000008789c */ /* 0x000fe20003f8f070 */
[----:B------:R-:W-:Y:S01]  /*51e0*/  IMAD.U32 R5, RZ, RZ, UR4 ;  /* 0x00000004ff057e24 */ /* 0x000fe2000f8e00ff */
[----:B------:R-:W-:Y:S04]  /*51f0*/  @!P1 R2UR UR4, R4 ;  /* 0x00000000040492ca */ /* 0x000fe800000e0000 */
[----:B------:R-:W-:Y:S11]  /*5200*/  @!P1 R2UR UR5, R5 ;  /* 0x00000000050592ca */ /* 0x000ff600000e0000 */
[----:B------:R-:W-:Y:S02]  /*5210*/  @!UPT UIADD3 URZ, UPT, UPT, URZ, URZ, URZ ;  /* 0x000000fffffff290 */ /* 0x000fe4000fffe0ff */
[----:B------:R2:W-:Y:S01]  /*5220*/  @!UP0 UTMALDG.3D [UR8], [UR4], desc[UR6] ;  /* 0x00000608040085b4 */ /* 0x0005e20008011000 */
[----:B------:R2:W-:Y:S01]  /*5230*/  @!P1 SYNCS.ARRIVE.TRANS64.RED.A0TR RZ, [UR21+0x58], R3 ;  /* 0x00005803ffff99a7 */ /* 0x0005e20008300415 */
[----:B------:R-:W-:Y:S01]  /*5240*/  SYNCS.ARRIVE.TRANS64.RED.A1T0 RZ, [UR40], RZ ;  /* 0x000000ffffff79a7 */ /* 0x000fe20008100428 */
[----:B------:R-:W-:Y:S05]  /*5250*/  BRA.U UP2, `(.L_x_85) ;  /* 0xfffffff102507547 */ /* 0x000fea000b83ffff */
[----:B------:R-:W-:-:S04]  /*5260*/  SHF.L.U32 R2, R11, 0x1f, RZ ;  /* 0x0000001f0b027819 */ /* 0x000fc800000006ff */
[----:B------:R-:W3:Y:S02]  /*5270*/  SYNCS.PHASECHK.TRANS64.TRYWAIT P0, [UR21+0x60], R2 ;  /* 0x00006002ff0075a7 */ /* 0x000ee40008001115 */
[----:B---3--:R-:W-:Y:S05]  /*5280*/  @!P0 BRA `(.L_x_86) ;  /* 0x0000003c00d08947 */ /* 0x008fea0003800000 */
.L_x_176:
[----:B------:R-:W4:Y:S02]  /*5290*/  SYNCS.PHASECHK.TRANS64.TRYWAIT P0, [UR21+0x68], R2 ;  /* 0x00006802ff0075a7 */ /* 0x000f240008001115 */
[----:B----4-:R-:W-:Y:S05]  /*52a0*/  @!P0 BRA `(.L_x_87) ;  /* 0x0000003c00e08947 */ /* 0x010fea0003800000 */
.L_x_178:
[----:B------:R-:W4:Y:S02]  /*52b0*/  SYNCS.PHASECHK.TRANS64.TRYWAIT P0, [UR21+0x70], R2 ;  /* 0x00007002ff0075a7 */ /* 0x000f240008001115 */
[----:B----4-:R-:W-:Y:S05]  /*52c0*/  @!P0 BRA `(.L_x_88) ;  /* 0x0000003c00f08947 */ /* 0x010fea0003800000 */
.L_x_180:
[----:B---3--:R-:W-:-:S07]  /*52d0*/  MOV R0, UR21 ;  /* 0x0000001500007c02 */ /* 0x008fce0008000f00 */
.L_x_89:
[----:B---3--:R-:W-:-:S04]  /*52e0*/  SHF.L.U32 R2, R11, 0x1f, RZ ;  /* 0x0000001f0b027819 */ /* 0x008fc800000006ff */
[----:B------:R3:W4:Y:S03]  /*52f0*/  SYNCS.PHASECHK.TRANS64.TRYWAIT P0, [R0+URZ+0x78], R2 ;  /* 0x00007802000075a7 */ /* 0x00072600080011ff */
[----:B----4-:R-:W-:Y:S05]  /*5300*/  @!P0 NANOSLEEP.SYNCS 0x989680 ;  /* 0x009896800000895d */ /* 0x010fea0003900000 */
[----:B------:R-:W4:Y:S02]  /*5310*/  @!P0 SYNCS.PHASECHK.TRANS64 P0, [R0+URZ+0x78], R2 ;  /* 0x00007802000085a7 */ /* 0x000f2400080010ff */
[----:B-12-4-:R-:W-:Y:S05]  /*5320*/  @P0 EXIT ;  /* 0x000000000000094d */ /* 0x016fea0003800000 */
[----:B------:R-:W-:Y:S05]  /*5330*/  BRA `(.L_x_89) ;  /* 0xfffffffc00e87947 */ /* 0x000fea000383ffff */
.L_x_74:
[----:B------:R-:W-:-:S06]  /*5340*/  UISETP.GE.AND UP0, UPT, UR18, 0x4, UPT ;  /* 0x000000041200788c */ /* 0x000fcc000bf06270 */
[----:B------:R-:W-:-:S13]  /*5350*/  PLOP3.LUT P0, PT, PT, PT, UP0, 0x80, 0x8 ;  /* 0x000000000008781c */ /* 0x000fda0003f0f008 */
[----:B-1----:R-:W-:Y:S05]  /*5360*/  @!P0 EXIT ;  /* 0x000000000000894d */ /* 0x002fea0003800000 */
[----:B------:R-:W-:Y:S01]  /*5370*/  BAR.SYNC.DEFER_BLOCKING 0x6, 0xa0 ;  /* 0x0182800000007b1d */ /* 0x000fe20000010000 */
[C---:B------:R-:W-:Y:S01]  /*5380*/  IMAD.SHL.U32 R3, R56.reuse, 0x20, RZ ;  /* 0x0000002038037824 */ /* 0x040fe200078e00ff */
[C---:B------:R-:W-:Y:S01]  /*5390*/  LOP3.LUT P0, RZ, R56.reuse, 0x4, RZ, 0xc0, !PT ;  /* 0x0000000438ff7812 */ /* 0x040fe2000780c0ff */
[C---:B------:R-:W-:Y:S01]  /*53a0*/  IMAD.SHL.U32 R2, R56.reuse, 0x10, RZ ;  /* 0x0000001038027824 */ /* 0x040fe200078e00ff */
[----:B------:R-:W-:Y:S01]  /*53b0*/  CS2R R52, SRZ ;  /* 0x0000000000347805 */ /* 0x000fe2000001ff00 */
[C---:B------:R-:W-:Y:S01]  /*53c0*/  IMAD.SHL.U32 R44, R56.reuse, 0x4, RZ ;  /* 0x00000004382c7824 */ /* 0x040fe200078e00ff */
[----:B------:R-:W-:Y:S01]  /*53d0*/  UMOV UR44, 0x400 ;  /* 0x00000400002c7882 */ /* 0x000fe20000000000 */
[----:B------:R-:W1:Y:S01]  /*53e0*/  LDCU.64 UR4, c[0x0][0x890] ;  /* 0x00011200ff0477ac */ /* 0x000e620008000a00 */
[----:B------:R-:W2:Y:S01]  /*53f0*/  LDC.64 R42, c[0x0][0x8b0] ;  /* 0x00022c00ff2a7b82 */ /* 0x000ea20000000a00 */
[----:B------:R-:W-:Y:S01]  /*5400*/  LOP3.LUT R6, R3, 0xc0, RZ, 0xc0, !PT ;  /* 0x000000c003067812 */ /* 0x000fe200078ec0ff */
[----:B------:R-:W-:Y:S01]  /*5410*/  IMAD.U32 R23, R56, 0x10000, RZ ;  /* 0x0001000038177824 */ /* 0x000fe200078e00ff */
[----:B------:R-:W-:Y:S01]  /*5420*/  ULEA UR44, UR47, UR44, 0x18 ;  /* 0x0000002c2f2c7291 */ /* 0x000fe2000f8ec0ff */
[----:B------:R-:W-:Y:S01]  /*5430*/  LOP3.LUT R2, R2, 0x600, RZ, 0xc0, !PT ;  /* 0x0000060002027812 */ /* 0x000fe200078ec0ff */
[----:B------:R-:W-:Y:S01]  /*5440*/  IMAD.MOV.U32 R55, RZ, RZ, 0x20 ;  /* 0x00000020ff377424 */ /* 0x000fe200078e00ff */
[----:B------:R-:W-:Y:S01]  /*5450*/  LOP3.LUT R44, R6, 0x18, R44, 0xf8, !PT ;  /* 0x00000018062c7812 */ /* 0x000fe200078ef82c */
[----:B------:R-:W-:Y:S01]  /*5460*/  IMAD.MOV.U32 R54, RZ, RZ, 0x1 ;  /* 0x00000001ff367424 */ /* 0x000fe200078e00ff */
[----:B------:R-:W3:Y:S01]  /*5470*/  LDC.64 R40, c[0x0][0x8a8] ;  /* 0x00022a00ff287b82 */ /* 0x000ee20000000a00 */
[----:B------:R-:W-:Y:S01]  /*5480*/  SHF.R.U32.HI R6, RZ, 0x1, R56 ;  /* 0x00000001ff067819 */ /* 0x000fe20000011638 */
[----:B------:R-:W-:Y:S01]  /*5490*/  IMAD.MOV.U32 R22, RZ, RZ, RZ ;  /* 0x000000ffff167224 */ /* 0x000fe200078e00ff */
[--C-:B------:R-:W-:Y:S01]  /*54a0*/  LOP3.LUT R2, R2, 0x20, R3.reuse, 0xf8, !PT ;  /* 0x0000002002027812 */ /* 0x100fe200078ef803 */
[----:B------:R-:W-:Y:S01]  /*54b0*/  IMAD.MOV.U32 R51, RZ, RZ, RZ ;  /* 0x000000ffff337224 */ /* 0x000fe200078e00ff */
[----:B------:R-:W-:Y:S01]  /*54c0*/  LOP3.LUT R23, R23, 0x600000, RZ, 0xc0, !PT ;  /* 0x0060000017177812 */ /* 0x000fe200078ec0ff */
[----:B------:R-:W4:Y:S01]  /*54d0*/  LDCU UR60, c[0x0][0x370] ;  /* 0x00006e00ff3c77ac */ /* 0x000f220008000800 */
[----:B------:R-:W-:Y:S01]  /*54e0*/  LOP3.LUT R44, R44, 0x8, R6, 0x78, !PT ;  /* 0x000000082c2c7812 */ /* 0x000fe200078e7806 */
[----:B------:R-:W4:Y:S01]  /*54f0*/  LDS R0, [UR44+0x140] ;  /* 0x0001402cff007984 */ /* 0x000f220008000800 */
[----:B-1----:R-:W-:Y:S01]  /*5500*/  IMAD.U32 R58, RZ, RZ, UR4 ;  /* 0x00000004ff3a7e24 */ /* 0x002fe2000f8e00ff */
[----:B------:R-:W-:Y:S01]  /*5510*/  UIADD3 UR4, UPT, UPT, UR44, 0x200, URZ ;  /* 0x000002002c047890 */ /* 0x000fe2000fffe0ff */
[----:B------:R-:W-:Y:S01]  /*5520*/  LOP3.LUT R2, R2, 0x100, R3, 0xf8, !PT ;  /* 0x0000010002027812 */ /* 0x000fe200078ef803 */
[----:B------:R-:W-:Y:S01]  /*5530*/  IMAD.U32 R57, RZ, RZ, UR5 ;  /* 0x00000005ff397e24 */ /* 0x000fe2000f8e00ff */
[----:B------:R-:W-:Y:S01]  /*5540*/  LOP3.LUT R56, R56, 0x60, RZ, 0xc0, !PT ;  /* 0x0000006038387812 */ /* 0x000fe200078ec0ff */
[----:B------:R-:W1:Y:S01]  /*5550*/  LDCU UR43, c[0x0][0xb0c] ;  /* 0x00016180ff2b77ac */ /* 0x000e620008000800 */
[----:B------:R-:W-:Y:S01]  /*5560*/  LOP3.LUT R44, R2, R44, RZ, 0xfc, !PT ;  /* 0x0000002c022c7212 */ /* 0x000fe200078efcff */
[----:B------:R-:W-:Y:S01]  /*5570*/  IMAD.U32 R49, RZ, RZ, UR4 ;  /* 0x00000004ff317e24 */ /* 0x000fe2000f8e00ff */
[----:B------:R-:W-:Y:S01]  /*5580*/  SEL R55, R55, 0xffffffe0, !P0 ;  /* 0xffffffe037377807 */ /* 0x000fe20004000000 */
[----:B------:R-:W1:Y:S01]  /*5590*/  LDCU UR39, c[0x0][0xb30] ;  /* 0x00016600ff2777ac */ /* 0x000e620008000800 */
[----:B------:R-:W1:Y:S01]  /*55a0*/  LDCU.64 UR54, c[0x0][0x888] ;  /* 0x00011100ff3677ac */ /* 0x000e620008000a00 */
[----:B------:R-:W1:Y:S01]  /*55b0*/  LDCU.64 UR40, c[0x0][0xb28] ;  /* 0x00016500ff2877ac */ /* 0x000e620008000a00 */
[----:B------:R-:W1:Y:S01]  /*55c0*/  LDCU.128 UR56, c[0x0][0xb10] ;  /* 0x00016200ff3877ac */ /* 0x000e620008000c00 */
[----:B------:R-:W1:Y:S01]  /*55d0*/  LDCU UR53, c[0x0][0x374] ;  /* 0x00006e80ff3577ac */ /* 0x000e620008000800 */
[----:B------:R-:W-:Y:S01]  /*55e0*/  UMOV UR52, URZ ;  /* 0x000000ff00347c82 */ /* 0x000fe20008000000 */
[----:B------:R-:W-:Y:S01]  /*55f0*/  UMOV UR46, URZ ;  /* 0x000000ff002e7c82 */ /* 0x000fe20008000000 */
[----:B-1234-:R-:W-:-:S07]  /*5600*/  IMAD.IADD R23, R0, 0x1, R23 ;  /* 0x0000000100177824 */ /* 0x01efce00078e0217 */
.L_x_133:
[C---:B------:R-:W-:Y:S02]  /*5610*/  LEA R3, R51.reuse, UR44, 0x3 ;  /* 0x0000002c33037c11 */ /* 0x040fe4000f8e18ff */
[----:B------:R-:W-:Y:S02]  /*5620*/  SHF.L.U32 R0, R52, 0x1f, RZ ;  /* 0x0000001f34007819 */ /* 0x000fe400000006ff */
[----:B-1----:R-:W-:Y:S02]  /*5630*/  LEA R4, R51, UR44, 0x4 ;  /* 0x0000002c33047c11 */ /* 0x002fe4000f8e20ff */
[----:B------:R-:W1:Y:S02]  /*5640*/  SYNCS.PHASECHK.TRANS64.TRYWAIT P0, [R3+URZ+0x90], R0 ;  /* 0x00009000030075a7 */ /* 0x000e6400080011ff */
[----:B-12---:R-:W-:Y:S05]  /*5650*/  @!P0 BRA `(.L_x_90) ;  /* 0x0000003c00248947 */ /* 0x006fea0003800000 */
.L_x_181:
        /* <DEDUP_REMOVED lines=8> */
[----:B--2---:R-:W-:Y:S11]  /*56e0*/  LOP3.LUT P0, RZ, R6, 0x1, RZ, 0xc0, !PT ;  /* 0x0000000106ff7812 */ /* 0x004ff6000780c0ff */
[----:B------:R-:W-:Y:S02]  /*56f0*/  @!UPT UIADD3 URZ, UPT, UPT, URZ, URZ, URZ ;  /* 0x000000fffffff290 */ /* 0x000fe4000fffe0ff */
[----:B---3--:R-:W-:Y:S01]  /*5700*/  VOTEU.ANY UP1, P0 ;  /* 0x0000000000ff7886 */ /* 0x008fe20000020100 */
[----:B------:R-:W-:Y:S01]  /*5710*/  PLOP3.LUT P0, PT, PT, PT, UP1, 0x80, 0x8 ;  /* 0x000000000008781c */ /* 0x000fe20003f0f018 */
[----:B------:R-:W-:Y:S11]  /*5720*/  UP2UR UR62, UPR, URZ, 0x2 ;  /* 0x00000002ff3e7883 */ /* 0x000ff60008000000 */
[----:B------:R-:W-:Y:S01]  /*5730*/  @!UPT UIADD3 URZ, UPT, UPT, URZ, URZ, URZ ;  /* 0x000000fffffff290 */ /* 0x000fe2000fffe0ff */
[----:B-1----:R-:W-:Y:S02]  /*5740*/  @P0 SHF.R.U32.HI R0, RZ, 0x10, R5 ;  /* 0x00000010ff000819 */ /* 0x002fe40000011605 */
        /* <DEDUP_REMOVED lines=12> */
[----:B------:R-:W2:Y:S01]  /*5810*/  LDCU UR12, c[0x0][0xb20] ;  /* 0x00016400ff0c77ac */ /* 0x000ea20008000800 */
[----:B------:R-:W-:Y:S02]  /*5820*/  UIMAD.WIDE.U32 UR4, UR53, UR59, URZ ;  /* 0x0000003b350472a5 */ /* 0x000fe4000f8e00ff */
[----:B------:R-:W-:Y:S02]  /*5830*/  UIMAD.WIDE.U32 UR6, UR60, UR56, URZ ;  /* 0x000000383c0672a5 */ /* 0x000fe4000f8e00ff */
[----:B------:R-:W-:Y:S02]  /*5840*/  UISETP.NE.AND UP0, UPT, UR58, 0x1, UPT ;  /* 0x000000013a00788c */ /* 0x000fe4000bf05270 */
[----:B------:R-:W-:Y:S02]  /*5850*/  UIMAD.WIDE.U32 UR8, UR37, UR59, URZ ;  /* 0x0000003b250872a5 */ /* 0x000fe4000f8e00ff */
[----:B------:R-:W-:Y:S02]  /*5860*/  UIMAD.WIDE.U32 UR10, UR38, UR56, URZ ;  /* 0x00000038260a72a5 */ /* 0x000fe4000f8e00ff */
[----:B------:R-:W-:Y:S02]  /*5870*/  UISETP.NE.AND UP1, UPT, UR43, 0x1, UPT ;  /* 0x000000012b00788c */ /* 0x000fe4000bf25270 */
[----:B------:R-:W-:Y:S01]  /*5880*/  UISETP.NE.AND UP2, UPT, UR42, 0x1, UPT ;  /* 0x000000012a00788c */ /* 0x000fe2000bf45270 */
[----:B------:R-:W-:Y:S02]  /*5890*/  UMOV UR4, UR5 ;  /* 0x0000000500047c82 */ /* 0x000fe40008000000 */
[----:B--2---:R-:W-:Y:S03]  /*58a0*/  USHF.R.U32.HI UR5, URZ, UR12, UR4 ;  /* 0x0000000cff057299 */ /* 0x004fe60008011604 */
[----:B------:R-:W-:Y:S02]  /*58b0*/  UMOV UR4, UR7 ;  /* 0x0000000700047c82 */ /* 0x000fe40008000000 */
[----:B------:R-:W-:Y:S02]  /*58c0*/  USHF.R.U32.HI UR7, URZ, UR57, UR4 ;  /* 0x00000039ff077299 */ /* 0x000fe40008011604 */
[----:B------:R-:W-:Y:S02]  /*58d0*/  USEL UR4, UR53, UR5, !UP0 ;  /* 0x0000000535047287 */ /* 0x000fe4000c000000 */
[----:B------:R-:W-:Y:S01]  /*58e0*/  USEL UR7, UR60, UR7, !UP1 ;  /* 0x000000073c077287 */ /* 0x000fe2000c800000 */
[----:B------:R-:W-:Y:S01]  /*58f0*/  UMOV UR5, UR9 ;  /* 0x0000000900057c82 */ /* 0x000fe20008000000 */
[----:B------:R-:W-:Y:S02]  /*5900*/  UIMAD.WIDE.U32 UR8, UR4, UR40, URZ ;  /* 0x00000028040872a5 */ /* 0x000fe4000f8e00ff */
[----:B------:R-:W-:Y:S03]  /*5910*/  USHF.R.U32.HI UR6, URZ, UR12, UR5 ;  /* 0x0000000cff067299 */ /* 0x000fe60008011605 */
[----:B------:R-:W-:Y:S01]  /*5920*/  UMOV UR5, UR11 ;  /* 0x0000000b00057c82 */ /* 0x000fe20008000000 */
[----:B------:R-:W-:Y:S02]  /*5930*/  UIMAD.WIDE.U32 UR10, UR7, UR40, URZ ;  /* 0x00000028070a72a5 */ /* 0x000fe4000f8e00ff */
[----:B------:R-:W-:Y:S02]  /*5940*/  USHF.R.U32.HI UR12, URZ, UR57, UR5 ;  /* 0x00000039ff0c7299 */ /* 0x000fe40008011605 */
[----:B------:R-:W-:Y:S01]  /*5950*/  USEL UR6, UR37, UR6, !UP0 ;  /* 0x0000000625067287 */ /* 0x000fe2000c000000 */
[----:B------:R-:W-:Y:S02]  /*5960*/  UMOV UR5, UR9 ;  /* 0x0000000900057c82 */ /* 0x000fe40008000000 */
[----:B------:R-:W-:Y:S01]  /*5970*/  UMOV UR10, UR11 ;  /* 0x0000000b000a7c82 */ /* 0x000fe20008000000 */
[----:B------:R-:W-:Y:S02]  /*5980*/  @UP2 USHF.R.U32.HI UR4, URZ, UR41, UR5 ;  /* 0x00000029ff042299 */ /* 0x000fe40008011605 */
[----:B------:R-:W-:Y:S02]  /*5990*/  @UP2 USHF.R.U32.HI UR7, URZ, UR41, UR10 ;  /* 0x00000029ff072299 */ /* 0x000fe4000801160a */
[----:B------:R-:W-:Y:S02]  /*59a0*/  UIMAD UR4, UR42, UR4, URZ ;  /* 0x000000042a0472a4 */ /* 0x000fe4000f8e02ff */
[----:B------:R-:W-:Y:S02]  /*59b0*/  UIMAD.WIDE.U32 UR10, UR6, UR40, URZ ;  /* 0x00000028060a72a5 */ /* 0x000fe4000f8e00ff */
[----:B------:R-:W-:Y:S02]  /*59c0*/  USEL UR5, UR38, UR12, !UP1 ;  /* 0x0000000c26057287 */ /* 0x000fe4000c800000 */
[----:B------:R-:W-:Y:S02]  /*59d0*/  UIMAD UR8, UR42, UR7, URZ ;  /* 0x000000072a0872a4 */ /* 0x000fe4000f8e02ff */
[----:B------:R-:W-:Y:S03]  /*59e0*/  UISETP.GE.AND UP0, UPT, UR6, UR4, UPT ;  /* 0x000000040600728c */ /* 0x000fe6000bf06270 */
[----:B------:R-:W-:Y:S01]  /*59f0*/  UMOV UR4, UR11 ;  /* 0x0000000b00047c82 */ /* 0x000fe20008000000 */
[----:B------:R-:W-:Y:S02]  /*5a00*/  UISETP.GE.OR UP0, UPT, UR5, UR8, UP0 ;  /* 0x000000080500728c */ /* 0x000fe40008706670 */
[----:B------:R-:W-:Y:S02]  /*5a10*/  USHF.R.U32.HI UR4, URZ, UR41, UR4 ;  /* 0x00000029ff047299 */ /* 0x000fe40008011604 */
[----:B------:R-:W-:Y:S02]  /*5a20*/  UIMAD.WIDE.U32 UR8, UR5, UR40, URZ ;  /* 0x00000028050872a5 */ /* 0x000fe4000f8e00ff */
[----:B------:R-:W-:Y:S02]  /*5a30*/  USEL UR11, UR6, UR4, !UP2 ;  /* 0x00000004060b7287 */ /* 0x000fe4000d000000 */
[----:B------:R-:W-:Y:S02]  /*5a40*/  UIADD3 UR8, UPT, UPT, -UR5, URZ, URZ ;  /* 0x000000ff05087290 */ /* 0x000fe4000fffe1ff */
[----:B------:R-:W-:Y:S01]  /*5a50*/  UIADD3 UR10, UPT, UPT, -UR11, URZ, URZ ;  /* 0x000000ff0b0a7290 */ /* 0x000fe2000fffe1ff */
[----:B------:R-:W-:Y:S01]  /*5a60*/  @!UP0 UMOV UR4, UR9 ;  /* 0x0000000900048c82 */ /* 0x000fe20008000000 */
[----:B------:R-:W-:Y:S02]  /*5a70*/  UIADD3 UR9, UPT, UPT, -UR6, URZ, URZ ;  /* 0x000000ff06097290 */ /* 0x000fe4000fffe1ff */
[----:B------:R-:W-:Y:S02]  /*5a80*/  @!UP0 USHF.R.U32.HI UR4, URZ, UR41, UR4 ;  /* 0x00000029ff048299 */ /* 0x000fe40008011604 */
[----:B------:R-:W-:Y:S02]  /*5a90*/  UIMAD UR10, UR42, UR10, UR6 ;  /* 0x0000000a2a0a72a4 */ /* 0x000fe4000f8e0206 */
[----:B------:R-:W-:Y:S04]  /*5aa0*/  @!UP0 USEL UR4, UR5, UR4, !UP2 ;  /* 0x0000000405048287 */ /* 0x000fe8000d000000 */
[----:B------:R-:W-:Y:S02]  /*5ab0*/  @!UP0 UIMAD UR10, UR7, UR10, UR4 ;  /* 0x0000000a070a82a4 */ /* 0x000fe4000f8e0204 */
[----:B------:R-:W-:Y:S02]  /*5ac0*/  @!UP0 UIADD3 UR11, UPT, UPT, UR11, -UR4, URZ ;  /* 0x800000040b0b8290 */ /* 0x000fe4000fffe0ff */
[----:B------:R-:W-:Y:S02]  /*5ad0*/  UIMAD UR7, UR43, UR8, UR38 ;  /* 0x000000082b0772a4 */ /* 0x000fe4000f8e0226 */
[----:B------:R-:W-:Y:S02]  /*5ae0*/  @!UP0 UIMAD UR6, UR11, UR42, UR5 ;  /* 0x0000002a0b0682a4 */ /* 0x000fe4000f8e0205 */
[----:B------:R-:W-:Y:S01]  /*5af0*/  UIMAD UR4, UR58, UR9, UR37 ;  /* 0x000000093a0472a4 */ /* 0x000fe2000f8e0225 */
[----:B------:R-:W-:Y:S02]  /*5b00*/  @!UP0 UMOV UR5, UR10 ;  /* 0x0000000a00058c82 */ /* 0x000fe40008000000 */
[----:B------:R-:W-:Y:S02]  /*5b10*/  UIMAD UR38, UR5, UR43, UR7 ;  /* 0x0000002b052672a4 */ /* 0x000fe4000f8e0207 */
[----:B------:R-:W-:Y:S11]  /*5b20*/  UIMAD UR37, UR6, UR58, UR4 ;  /* 0x0000003a062572a4 */ /* 0x000ff6000f8e0204 */
[----:B------:R-:W-:Y:S01]  /*5b30*/  @!UPT UIADD3 URZ, UPT, UPT, URZ, URZ, URZ ;  /* 0x000000fffffff290 */ /* 0x000fe2000fffe0ff */
.L_x_91:
[----:B------:R-:W-:Y:S01]  /*5b40*/  UISETP.NE.AND UP0, UPT, UR39, 0x1, UPT ;  /* 0x000000012700788c */ /* 0x000fe2000bf05270 */
[----:B------:R-:W-:Y:S01]  /*5b50*/  LOP3.LUT P0, RZ, R49, 0x1b0, RZ, 0xc0, !PT ;  /* 0x000001b031ff7812 */ /* 0x000fe2000780c0ff */
[----:B------:R-:W-:Y:S01]  /*5b60*/  USHF.L.U32 UR50, UR24, 0x6, URZ ;  /* 0x0000000618327899 */ /* 0x000fe200080006ff */
[----:B------:R-:W-:Y:S01]  /*5b70*/  BSSY.RECONVERGENT B6, `(.L_x_92) ;  /* 0x0000034000067945 */ /* 0x000fe20003800200 */
[----:B------:R-:W-:Y:S01]  /*5b80*/  USHF.L.U32 UR49, UR28, 0x7, URZ ;  /* 0x000000071c317899 */ /* 0x000fe200080006ff */
[----:B------:R-:W-:Y:S06]  /*5b90*/  IADD3 R51, PT, PT, R51, 0x1, RZ ;  /* 0x0000000133337810 */ /* 0x000fec0007ffe0ff */
[----:B------:R-:W2:Y:S01]  /*5ba0*/  @!UP0 LDCU.128 UR12, c[0x0][0xb10] ;  /* 0x00016200ff0c87ac */ /* 0x000ea20008000c00 */
[----:B------:R-:W3:Y:S01]  /*5bb0*/  @!UP0 LDCU UR5, c[0x0][0xb0c] ;  /* 0x00016180ff0587ac */ /* 0x000ee20008000800 */
[----:B------:R-:W4:Y:S01]  /*5bc0*/  @!UP0 LDCU UR10, c[0x0][0xb20] ;  /* 0x00016400ff0a87ac */ /* 0x000f220008000800 */
[----:B--2---:R-:W-:Y:S02]  /*5bd0*/  UIMAD.WIDE.U32 UR8, UR38, UR12, URZ ;  /* 0x0000000c260872a5 */ /* 0x004fe4000f8e00ff */
[----:B------:R-:W-:Y:S02]  /*5be0*/  UIMAD.WIDE.U32 UR6, UR37, UR15, URZ ;  /* 0x0000000f250672a5 */ /* 0x000fe4000f8e00ff */
[----:B------:R-:W-:Y:S03]  /*5bf0*/  @!UP0 UISETP.NE.AND UP1, UPT, UR14, 0x1, UPT ;  /* 0x000000010e00888c */ /* 0x000fe6000bf25270 */
[----:B------:R-:W-:Y:S01]  /*5c00*/  @!UP0 UMOV UR4, UR9 ;  /* 0x0000000900048c82 */ /* 0x000fe20008000000 */
[----:B---3--:R-:W-:Y:S02]  /*5c10*/  @!UP0 UISETP.NE.AND UP2, UPT, UR5, 0x1, UPT ;  /* 0x000000010500888c */ /* 0x008fe4000bf45270 */
[----:B------:R-:W-:Y:S01]  /*5c20*/  @!UP0 USHF.R.U32.HI UR4, URZ, UR13, UR4 ;  /* 0x0000000dff048299 */ /* 0x000fe20008011604 */
[----:B------:R-:W-:Y:S02]  /*5c30*/  @!UP0 UMOV UR6, UR7 ;  /* 0x0000000700068c82 */ /* 0x000fe40008000000 */
[----:B----4-:R-:W-:Y:S02]  /*5c40*/  @!UP0 USHF.R.U32.HI UR6, URZ, UR10, UR6 ;  /* 0x0000000aff068299 */ /* 0x010fe40008011606 */
[----:B------:R-:W-:Y:S02]  /*5c50*/  @!UP0 USEL UR7, UR38, UR4, !UP2 ;  /* 0x0000000426078287 */ /* 0x000fe4000d000000 */
[----:B------:R-:W-:Y:S04]  /*5c60*/  @!UP0 USEL UR6, UR37, UR6, !UP1 ;  /* 0x0000000625068287 */ /* 0x000fe8000c800000 */
[----:B------:R-:W-:Y:S02]  /*5c70*/  @!UP0 UIADD3 UR4, UPT, UPT, -UR7, UR6, URZ ;  /* 0x0000000607048290 */ /* 0x000fe4000fffe1ff */
[----:B------:R-:W-:Y:S02]  /*5c80*/  @!UP0 UIADD3 UR6, UPT, UPT, UR7, -UR6, URZ ;  /* 0x8000000607068290 */ /* 0x000fe4000fffe0ff */
[----:B------:R-:W-:Y:S02]  /*5c90*/  @!UP0 UIMAD UR38, UR4, UR5, UR38 ;  /* 0x00000005042682a4 */ /* 0x000fe4000f8e0226 */
[----:B------:R-:W-:Y:S01]  /*5ca0*/  @!UP0 UIMAD UR37, UR6, UR14, UR37 ;  /* 0x0000000e062582a4 */ /* 0x000fe2000f8e0225 */
[----:B------:R-:W-:Y:S11]  /*5cb0*/  @!P0 BRA `(.L_x_93) ;  /* 0x00000000007c8947 */ /* 0x000ff60003800000 */
[----:B------:R-:W2:Y:S01]  /*5cc0*/  LDCU.64 UR8, c[0x4][0x80] ;  /* 0x01001000ff0877ac */ /* 0x000ea20008000a00 */
[----:B------:R-:W-:Y:S01]  /*5cd0*/  MOV R2, 0x0 ;  /* 0x0000000000027802 */ /* 0x000fe20000000f00 */
[----:B------:R-:W-:Y:S02]  /*5ce0*/  HFMA2 R12, -RZ, RZ, 0, 5.9604644775390625e-08 ;  /* 0x00000001ff0c7431 */ /* 0x000fe400000001ff */
[----:B------:R-:W-:Y:S01]  /*5cf0*/  IMAD.MOV.U32 R8, RZ, RZ, 0x70 ;  /* 0x00000070ff087424 */ /* 0x000fe200078e00ff */
[----:B------:R3:W4:Y:S01]  /*5d00*/  LDC.64 R14, c[0x4][R2] ;  /* 0x01000000020e7b82 */ /* 0x0007220000000a00 */
[----:B------:R-:W1:Y:S01]  /*5d10*/  LDCU.64 UR6, c[0x4][0x88] ;  /* 0x01001100ff0677ac */ /* 0x000e620008000a00 */
[----:B------:R-:W-:Y:S01]  /*5d20*/  IMAD.MOV.U32 R13, RZ, RZ, RZ ;  /* 0x000000ffff0d7224 */ /* 0x000fe200078e00ff */
[----:B------:R-:W1:Y:S01]  /*5d30*/  LDCU.64 UR4, c[0x4][0x8] ;  /* 0x01000100ff0477ac */ /* 0x000e620008000a00 */
[----:B--2---:R-:W-:Y:S01]  /*5d40*/  MOV R5, UR9 ;  /* 0x0000000900057c02 */ /* 0x004fe20008000f00 */
[----:B------:R-:W-:Y:S01]  /*5d50*/  IMAD.U32 R4, RZ, RZ, UR8 ;  /* 0x00000008ff047e24 */ /* 0x000fe2000f8e00ff */
[----:B-1----:R-:W-:Y:S01]  /*5d60*/  MOV R7, UR7 ;  /* 0x0000000700077c02 */ /* 0x002fe20008000f00 */
[----:B------:R-:W-:Y:S01]  /*5d70*/  IMAD.U32 R6, RZ, RZ, UR6 ;  /* 0x00000006ff067e24 */ /* 0x000fe2000f8e00ff */
[----:B------:R-:W-:Y:S01]  /*5d80*/  MOV R11, UR5 ;  /* 0x00000005000b7c02 */ /* 0x000fe20008000f00 */
[----:B------:R-:W-:Y:S02]  /*5d90*/  IMAD.U32 R10, RZ, RZ, UR4 ;  /* 0x00000004ff0a7e24 */ /* 0x000fe4000f8e00ff */
[----:B------:R-:W-:Y:S07]  /*5da0*/  LEPC R20, `(.L_x_94) ;  /* 0x000000001014794e */ /* 0x000fee0000000000 */
[----:B---345:R-:W-:Y:S05]  /*5db0*/  CALL.ABS.NOINC R14 ;  /* 0x000000000e007343 */ /* 0x038fea0003c00000 */
.L_x_94:
[----:B------:R-:W1:Y:S01]  /*5dc0*/  LDCU.64 UR8, c[0x4][0x80] ;  /* 0x01001000ff0877ac */ /* 0x000e620008000a00 */
[----:B------:R-:W2:Y:S01]  /*5dd0*/  LDC.64 R2, c[0x4][R2] ;  /* 0x0100000002027b82 */ /* 0x000ea20000000a00 */
[----:B------:R-:W-:Y:S02]  /*5de0*/  HFMA2 R12, -RZ, RZ, 0, 5.9604644775390625e-08 ;  /* 0x00000001ff0c7431 */ /* 0x000fe400000001ff */
[----:B------:R-:W-:Y:S02]  /*5df0*/  IMAD.MOV.U32 R8, RZ, RZ, 0x70 ;  /* 0x00000070ff087424 */ /* 0x000fe400078e00ff */
[----:B------:R-:W-:Y:S01]  /*5e00*/  IMAD.MOV.U32 R13, RZ, RZ, RZ ;  /* 0x000000ffff0d7224 */ /* 0x000fe200078e00ff */
[----:B------:R-:W3:Y:S01]  /*5e10*/  LDCU.64 UR6, c[0x4][0x88] ;  /* 0x01001100ff0677ac */ /* 0x000ee20008000a00 */
[----:B------:R-:W4:Y:S01]  /*5e20*/  LDCU.64 UR4, c[0x4][0x8] ;  /* 0x01000100ff0477ac */ /* 0x000f220008000a00 */
[----:B-1----:R-:W-:Y:S02]  /*5e30*/  MOV R4, UR8 ;  /* 0x0000000800047c02 */ /* 0x002fe40008000f00 */
[----:B------:R-:W-:Y:S02]  /*5e40*/  MOV R5, UR9 ;  /* 0x0000000900057c02 */ /* 0x000fe40008000f00 */
[----:B---3--:R-:W-:Y:S01]  /*5e50*/  MOV R7, UR7 ;  /* 0x0000000700077c02 */ /* 0x008fe20008000f00 */
[----:B------:R-:W-:Y:S01]  /*5e60*/  IMAD.U32 R6, RZ, RZ, UR6 ;  /* 0x00000006ff067e24 */ /* 0x000fe2000f8e00ff */
[----:B----4-:R-:W-:Y:S01]  /*5e70*/  MOV R11, UR5 ;  /* 0x00000005000b7c02 */ /* 0x010fe20008000f00 */
[----:B------:R-:W-:Y:S02]  /*5e80*/  IMAD.U32 R10, RZ, RZ, UR4 ;  /* 0x00000004ff0a7e24 */ /* 0x000fe4000f8e00ff */
[----:B------:R-:W-:Y:S07]  /*5e90*/  LEPC R20, `(.L_x_93) ;  /* 0x000000001014794e */ /* 0x000fee0000000000 */
[----:B--2---:R-:W-:Y:S05]  /*5ea0*/  CALL.ABS.NOINC R2 ;  /* 0x0000000002007343 */ /* 0x004fea0003c00000 */
.L_x_93:
[----:B------:R-:W-:Y:S05]  /*5eb0*/  BSYNC.RECONVERGENT B6 ;  /* 0x0000000000067941 */ /* 0x000fea0003800200 */
.L_x_92:
[----:B------:R-:W-:Y:S02]  /*5ec0*/  R2UR UR6, R48 ;  /* 0x00000000300672ca */ /* 0x000fe400000e0000 */
[----:B------:R-:W-:Y:S02]  /*5ed0*/  R2UR UR5, R58 ;  /* 0x000000003a0572ca */ /* 0x000fe400000e0000 */
[----:B------:R-:W-:Y:S02]  /*5ee0*/  R2UR UR4, R57 ;  /* 0x00000000390472ca */ /* 0x000fe400000e0000 */
[----:B------:R-:W-:Y:S02]  /*5ef0*/  ISETP.NE.U32.AND P4, PT, R42, RZ, PT ;  /* 0x000000ff2a00720c */ /* 0x000fe40003f85070 */
[----:B------:R-:W-:Y:S02]  /*5f00*/  ISETP.NE.U32.AND P2, PT, RZ, UR54, PT ;  /* 0x00000036ff007c0c */ /* 0x000fe4000bf45070 */
[----:B------:R-:W-:Y:S02]  /*5f10*/  ISETP.NE.AND.EX P4, PT, R43, RZ, PT, P4 ;  /* 0x000000ff2b00720c */ /* 0x000fe40003f85340 */
[----:B------:R-:W-:Y:S01]  /*5f20*/  ISETP.NE.AND.EX P2, PT, RZ, UR55, PT, P2 ;  /* 0x00000037ff007c0c */ /* 0x000fe2000bf45320 */
[----:B------:R-:W-:Y:S02]  /*5f30*/  UISETP.NE.AND UP2, UPT, UR6, URZ, UPT ;  /* 0x000000ff0600728c */ /* 0x000fe4000bf45270 */
[----:B------:R-:W-:Y:S04]  /*5f40*/  UISETP.NE.U32.AND UP0, UPT, UR5, URZ, UPT ;  /* 0x000000ff0500728c */ /* 0x000fe8000bf05070 */
[----:B------:R-:W-:Y:S01]  /*5f50*/  UISETP.NE.AND.EX UP1, UPT, UR4, URZ, UPT, UP0 ;  /* 0x000000ff0400728c */ /* 0x000fe2000bf25300 */
[----:B------:R-:W-:Y:S01]  /*5f60*/  PLOP3.LUT P1, PT, PT, PT, UP2, 0x80, 0x8 ;  /* 0x000000000008781c */ /* 0x000fe20003f2f028 */
[----:B------:R-:W-:Y:S03]  /*5f70*/  UPLOP3.LUT UP0, UPT, UPT, UPT, UPT, 0x40, 0x4 ;  /* 0x000000000004789c */ /* 0x000fe60003f0e870 */
[----:B------:R-:W-:Y:S06]  /*5f80*/  @UP2 UPLOP3.LUT UP0, UPT, UPT, UPT, UP1, 0x80, 0x8 ;  /* 0x000000000008289c */ /* 0x000fec0003f0f010 */
[----:B------:R-:W-:Y:S01]  /*5f90*/  PLOP3.LUT P0, PT, PT, PT, UP0, 0x80, 0x8 ;  /* 0x000000000008781c */ /* 0x000fe20003f0f008 */
[----:B------:R-:W-:Y:S01]  /*5fa0*/  @!UPT UIADD3 URZ, UPT, UPT, URZ, URZ, URZ ;  /* 0x000000fffffff290 */ /* 0x000fe2000fffe0ff */
[----:B------:R-:W-:Y:S11]  /*5fb0*/  BRA.U !UP1, `(.L_x_95) ;  /* 0x0000000109407547 */ /* 0x000ff6000b800000 */
[----:B------:R-:W-:Y:S01]  /*5fc0*/  UISETP.NE.U32.AND UP0, UPT, UR54, URZ, UPT ;  /* 0x000000ff3600728c */ /* 0x000fe2000bf05070 */
[----:B------:R-:W-:Y:S01]  /*5fd0*/  R2UR UR6, R58 ;  /* 0x000000003a0672ca */ /* 0x000fe200000e0000 */
[----:B------:R-:W2:Y:S01]  /*5fe0*/  LDCU.64 UR8, c[0x0][0x358] ;  /* 0x00006b00ff0877ac */ /* 0x000ea20008000a00 */
[----:B------:R-:W-:Y:S02]  /*5ff0*/  HFMA2 R45, -RZ, RZ, 0, 5.9604644775390625e-08 ;  /* 0x00000001ff2d7431 */ /* 0x000fe400000001ff */
[----:B-1----:R-:W-:Y:S01]  /*6000*/  IMAD.MOV.U32 R0, RZ, RZ, 0x1 ;  /* 0x00000001ff007424 */ /* 0x002fe200078e00ff */
[----:B------:R-:W-:Y:S06]  /*6010*/  UISETP.NE.AND.EX UP0, UPT, UR55, URZ, UPT, UP0 ;  /* 0x000000ff3700728c */ /* 0x000fec000bf05300 */
[----:B------:R-:W-:Y:S05]  /*6020*/  PLOP3.LUT P3, PT, PT, PT, UP0, 0x80, 0x8 ;  /* 0x000000000008781c */ /* 0x000fea0003f6f008 */
[----:B------:R-:W1:Y:S01]  /*6030*/  @UP0 LDCU.64 UR4, c[0x0][0x888] ;  /* 0x00011100ff0407ac */ /* 0x000e620008000a00 */
[----:B------:R-:W-:Y:S07]  /*6040*/  @UP0 UIMAD UR6, UR36, UR6, URZ ;  /* 0x00000006240602a4 */ /* 0x000fee000f8e02ff */
[----:B------:R-:W-:Y:S01]  /*6050*/  @!P3 PRMT R45, R0, 0x7610, R45 ;  /* 0x00007610002db816 */ /* 0x000fe2000000002d */
[----:B-1----:R-:W-:Y:S06]  /*6060*/  @UP0 UIMAD.WIDE UR4, UR6, 0x4, UR4 ;  /* 0x00000004060408a5 */ /* 0x002fec000f8e0204 */
[----:B------:R-:W-:Y:S02]  /*6070*/  IMAD.U32 R2, RZ, RZ, UR4 ;  /* 0x00000004ff027e24 */ /* 0x000fe4000f8e00ff */
[----:B------:R-:W-:Y:S03]  /*6080*/  IMAD.U32 R3, RZ, RZ, UR5 ;  /* 0x00000005ff037e24 */ /* 0x000fe6000f8e00ff */
[----:B------:R-:W1:Y:S02]  /*6090*/  @!UP0 LDCU UR4, c[0x0][0x880] ;  /* 0x00011000ff0487ac */ /* 0x000e640008000800 */
[----:B--2--5:R2:W5:Y:S02]  /*60a0*/  @P3 LDG.E R27, desc[UR8][R2.64] ;  /* 0x00000008021b3981 */ /* 0x024564000c1e1900 */
[----:B-12---:R-:W-:Y:S02]  /*60b0*/  @!P3 MOV R27, UR4 ;  /* 0x00000004001bbc02 */ /* 0x006fe40008000f00 */
.L_x_95:
[----:B------:R-:W-:Y:S05]  /*60c0*/  @!P4 BRA `(.L_x_96) ;  /* 0x000000000024c947 */ /* 0x000fea0003800000 */
[----:B------:R-:W-:Y:S01]  /*60d0*/  ISETP.NE.U32.AND P3, PT, R40, RZ, PT ;  /* 0x000000ff2800720c */ /* 0x000fe20003f65070 */
[----:B------:R-:W2:Y:S03]  /*60e0*/  LDCU.64 UR4, c[0x0][0x358] ;  /* 0x00006b00ff0477ac */ /* 0x000ea60008000a00 */
[----:B------:R-:W-:Y:S11]  /*60f0*/  ISETP.NE.AND.EX P3, PT, R41, RZ, PT, P3 ;  /* 0x000000ff2900720c */ /* 0x000ff60003f65330 */
[----:B------:R-:W-:Y:S02]  /*6100*/  @!UPT UIADD3 URZ, UPT, UPT, URZ, URZ, URZ ;  /* 0x000000fffffff290 */ /* 0x000fe4000fffe0ff */
[----:B------:R-:W3:Y:S01]  /*6110*/  @P3 LDC.64 R2, c[0x0][0x8a8] ;  /* 0x00022a00ff023b82 */ /* 0x000ee20000000a00 */
[----:B-1----:R-:W-:Y:S04]  /*6120*/  @P3 IMAD R0, R42, UR36, RZ ;  /* 0x000000242a003c24 */ /* 0x002fe8000f8e02ff */
[----:B---3--:R-:W-:Y:S05]  /*6130*/  @P3 IMAD.WIDE R2, R0, 0x4, R2 ;  /* 0x0000000400023825 */ /* 0x008fea00078e0202 */
[----:B--2--5:R2:W5:Y:S02]  /*6140*/  @P3 LDG.E R24, desc[UR4][R2.64] ;  /* 0x0000000402183981 */ /* 0x024564000c1e1900 */
[----:B--2---:R-:W3:Y:S02]  /*6150*/  @!P3 LDC R24, c[0x0][0x8a0] ;  /* 0x00022800ff18bb82 */ /* 0x004ee40000000800 */
.L_x_96:
[----:B-----5:R-:W-:Y:S01]  /*6160*/  FSETP.NEU.AND P3, PT, R27, RZ, PT ;  /* 0x000000ff1b00720b */ /* 0x020fe20003f6d000 */
[----:B------:R-:W-:Y:S01]  /*6170*/  IMAD.SHL.U32 R63, R44, 0x2, RZ ;  /* 0x000000022c3f7824 */ /* 0x000fe200078e00ff */
[----:B------:R-:W-:Y:S01]  /*6180*/  SEL R4, RZ, 0xffffffff, P2 ;  /* 0xffffffffff047807 */ /* 0x000fe20001000000 */
[----:B------:R-:W-:Y:S01]  /*6190*/  BSSY B1, `(.L_x_97) ;  /* 0x0000036000017945 */ /* 0x000fe20003800000 */
[----:B------:R-:W-:Y:S01]  /*61a0*/  @P1 LOP3.LUT P2, RZ, R45, 0xff, RZ, 0xc0, !PT ;  /* 0x000000ff2dff1812 */ /* 0x000fe2000784c0ff */
[----:B------:R-:W-:Y:S01]  /*61b0*/  VIADD R61, R63, UR44 ;  /* 0x0000002c3f3d7c36 */ /* 0x000fe20008000000 */
[----:B-1----:R-:W-:Y:S01]  /*61c0*/  @P1 SEL R0, RZ, 0xffffffff, P3 ;  /* 0xffffffffff001807 */ /* 0x002fe20001800000 */
[----:B------:R-:W-:Y:S01]  /*61d0*/  IMAD.MOV.U32 R64, RZ, RZ, 0x1 ;  /* 0x00000001ff407424 */ /* 0x000fe200078e00ff */
[----:B------:R-:W-:Y:S01]  /*61e0*/  LOP3.LUT R54, R54, 0x1, RZ, 0x3c, !PT ;  /* 0x0000000136367812 */ /* 0x000fe200078e3cff */
[----:B------:R-:W-:Y:S01]  /*61f0*/  IMAD.MOV.U32 R62, RZ, RZ, RZ ;  /* 0x000000ffff3e7224 */ /* 0x000fe200078e00ff */
[----:B------:R-:W-:Y:S02]  /*6200*/  @P0 SEL R0, R4, R0, !P2 ;  /* 0x0000000004000207 */ /* 0x000fe40005000000 */
[----:B------:R-:W-:Y:S02]  /*6210*/  CS2R R38, SRZ ;  /* 0x0000000000267805 */ /* 0x000fe4000001ff00 */
[----:B------:R-:W-:Y:S02]  /*6220*/  LEA R26, R22, UR44, 0x3 ;  /* 0x0000002c161a7c11 */ /* 0x000fe4000f8e18ff */
[----:B------:R-:W-:Y:S02]  /*6230*/  CS2R R36, SRZ ;  /* 0x0000000000247805 */ /* 0x000fe4000001ff00 */
[----:B------:R-:W-:Y:S02]  /*6240*/  @P1 LOP3.LUT R0, R0, 0x1, RZ, 0xc0, !PT ;  /* 0x0000000100001812 */ /* 0x000fe400078ec0ff */
[----:B------:R-:W-:Y:S02]  /*6250*/  CS2R R30, SRZ ;  /* 0x00000000001e7805 */ /* 0x000fe4000001ff00 */
[----:B------:R-:W-:Y:S02]  /*6260*/  SHF.L.U32 R2, R53, 0x1f, RZ ;  /* 0x0000001f35027819 */ /* 0x000fe400000006ff */
[----:B------:R-:W-:Y:S02]  /*6270*/  CS2R R28, SRZ ;  /* 0x00000000001c7805 */ /* 0x000fe4000001ff00 */
[----:B------:R-:W-:Y:S01]  /*6280*/  ISETP.NE.U32.OR P5, PT, R0, 0x1, !P1 ;  /* 0x000000010000780c */ /* 0x000fe20004fa5470 */
[----:B------:R-:W-:Y:S01]  /*6290*/  IMAD.IADD R60, R55, 0x1, R61 ;  /* 0x00000001373c7824 */ /* 0x000fe200078e023d */
[----:B------:R-:W-:Y:S02]  /*62a0*/  PLOP3.LUT P2, PT, PT, PT, UP1, 0x80, 0x8 ;  /* 0x000000000008781c */ /* 0x000fe40003f4f018 */
[----:B------:R-:W-:Y:S02]  /*62b0*/  LEA.HI R25, R22, R22, RZ, 0x1 ;  /* 0x0000001616197211 */ /* 0x000fe400078f08ff */
[----:B------:R-:W-:Y:S02]  /*62c0*/  LOP3.LUT P4, R50, R45, 0xff, RZ, 0xc0, !PT ;  /* 0x000000ff2d327812 */ /* 0x000fe4000788c0ff */
[----:B------:R-:W-:Y:S02]  /*62d0*/  SEL R3, RZ, 0xffffffff, P3 ;  /* 0xffffffffff037807 */ /* 0x000fe40001800000 */
[----:B------:R-:W-:Y:S03]  /*62e0*/  P2R R59, PR, RZ, 0x20 ;  /* 0x00000020ff3b7803 */ /* 0x000fe60000000000 */
[----:B------:R-:W-:Y:S02]  /*62f0*/  @P5 SHF.L.U32 R0, R54, 0x1f, RZ ;  /* 0x0000001f36005819 */ /* 0x000fe400000006ff */
[----:B------:R-:W-:Y:S02]  /*6300*/  @P2 SEL R3, R4, R3, !P4 ;  /* 0x0000000304032207 */ /* 0x000fe40006000000 */
[----:B------:R1:W2:Y:S02]  /*6310*/  @P5 SYNCS.PHASECHK.TRANS64.TRYWAIT P1, [UR44+0x40], R0 ;  /* 0x00004000ff0055a7 */ /* 0x0002a4000802112c */
[----:B------:R-:W-:Y:S04]  /*6320*/  LOP3.LUT R3, R3, 0x1, RZ, 0xc0, !PT ;  /* 0x0000000103037812 */ /* 0x000fe800078ec0ff */
[----:B------:R-:W-:Y:S04]  /*6330*/  ISETP.NE.U32.AND P2, PT, R3, 0x1, PT ;  /* 0x000000010300780c */ /* 0x000fe80003f45070 */
[----:B------:R-:W-:Y:S01]  /*6340*/  P2R R65, PR, RZ, 0x4 ;  /* 0x00000004ff417803 */ /* 0x000fe20000000000 */
[----:B------:R4:W3:Y:S01]  /*6350*/  SYNCS.PHASECHK.TRANS64.TRYWAIT P0, [R26+URZ+0xb0], R2 ;  /* 0x0000b0021a0075a7 */ /* 0x0008e200080011ff */
[C---:B-1----:R-:W-:Y:S01]  /*6360*/  IMAD.SHL.U32 R0, R25.reuse, 0x40, RZ ;  /* 0x0000004019007824 */ /* 0x042fe200078e00ff */
[----:B------:R-:W-:Y:S04]  /*6370*/  LOP3.LUT R25, R25, 0xffe, RZ, 0xc0, !PT ;  /* 0x00000ffe19197812 */ /* 0x000fe800078ec0ff */
[----:B------:R-:W-:Y:S01]  /*6380*/  LOP3.LUT R0, R0, 0xffffff80, RZ, 0xc0, !PT ;  /* 0xffffff8000007812 */ /* 0x000fe200078ec0ff */
[----:B------:R-:W-:Y:S04]  /*6390*/  IMAD.IADD R25, R22, 0x1, -R25 ;  /* 0x0000000116197824 */ /* 0x000fe800078e0a19 */
[----:B------:R-:W-:Y:S04]  /*63a0*/  IMAD.IADD R0, R23, 0x1, R0 ;  /* 0x0000000117007824 */ /* 0x000fe800078e0200 */
[----:B------:R-:W-:Y:S01]  /*63b0*/  IMAD R25, R25, 0x100000, R0 ;  /* 0x0010000019197824 */ /* 0x000fe200078e0200 */
[----:B--2---:R-:W-:Y:S01]  /*63c0*/  @P5 SEL R64, RZ, 0x1, !P1 ;  /* 0x00000001ff405807 */ /* 0x004fe20004800000 */
[----:B----4-:R-:W-:Y:S06]  /*63d0*/  @!P5 BRA `(.L_x_98) ;  /* 0x000000000044d947 */ /* 0x010fec0003800000 */
[----:B------:R-:W-:Y:S01]  /*63e0*/  IMAD.MOV.U32 R38, RZ, RZ, RZ ;  /* 0x000000ffff267224 */ /* 0x000fe200078e00ff */
[----:B------:R-:W-:Y:S01]  /*63f0*/  ISETP.NE.AND P1, PT, R64, RZ, PT ;  /* 0x000000ff4000720c */ /* 0x000fe20003f25270 */
[----:B------:R-:W-:Y:S01]  /*6400*/  BSSY B0, `(.L_x_99) ;  /* 0x0000008000007945 */ /* 0x000fe20003800000 */
[----:B------:R-:W-:Y:S02]  /*6410*/  CS2R R30, SRZ ;  /* 0x00000000001e7805 */ /* 0x000fe4000001ff00 */
[----:B------:R-:W-:Y:S02]  /*6420*/  CS2R R28, SRZ ;  /* 0x00000000001c7805 */ /* 0x000fe4000001ff00 */
[----:B------:R-:W-:Y:S07]  /*6430*/  CS2R R36, SRZ ;  /* 0x0000000000247805 */ /* 0x000fee000001ff00 */
[----:B------:R-:W-:Y:S05]  /*6440*/  @P1 BRA `(.L_x_100) ;  /* 0x00000000000c1947 */ /* 0x000fea0003800000 */
[----:B------:R-:W-:Y:S04]  /*6450*/  SHF.L.U32 R3, R54, 0x1f, RZ ;  /* 0x0000001f36037819 */ /* 0x000fe800000006ff */
[----:B------:R-:W1:Y:S02]  /*6460*/  SYNCS.PHASECHK.TRANS64.TRYWAIT P1, [UR44+0x40], R3 ;  /* 0x00004003ff0075a7 */ /* 0x000e64000802112c */
[----:B-1----:R-:W-:Y:S05]  /*6470*/  @!P1 BRA `(.L_x_101) ;  /* 0x0000002c00b09947 */ /* 0x002fea0003800000 */
.L_x_100:
[----:B------:R-:W-:Y:S05]  /*6480*/  BSYNC B0 ;  /* 0x0000000000007941 */ /* 0x000fea0003800000 */
.L_x_99:
[----:B------:R-:W-:Y:S01]  /*6490*/  ISETP.NE.AND P1, PT, R65, RZ, PT ;  /* 0x000000ff4100720c */ /* 0x000fe20003f25270 */
[----:B------:R-:W-:Y:S11]  /*64a0*/  HFMA2 R62, -RZ, RZ, 0, 5.9604644775390625e-08 ;  /* 0x00000001ff3e7431 */ /* 0x000ff600000001ff */
[----:B------:R-:W-:Y:S01]  /*64b0*/  @!UPT UIADD3 URZ, UPT, UPT, URZ, URZ, URZ ;  /* 0x000000fffffff290 */ /* 0x000fe2000fffe0ff */
[----:B------:R-:W-:Y:S05]  /*64c0*/  @P1 WARPSYNC.ALL ;  /* 0x0000000000001948 */ /* 0x000fea0003800000 */
[----:B------:R2:W4:Y:S04]  /*64d0*/  @P1 LDSM.16.M88.4 R28, [R63+UR44+0x200] ;  /* 0x0002002c3f1c183b */ /* 0x0005280008000200 */
[----:B------:R2:W1:Y:S02]  /*64e0*/  @P1 LDSM.16.M88.4 R36, [R60+0x200] ;  /* 0x000200003c24183b */ /* 0x0004640000000200 */
.L_x_98:
[----:B------:R-:W-:Y:S05]  /*64f0*/  BSYNC B1 ;  /* 0x0000000000017941 */ /* 0x000fea0003800000 */
.L_x_97:
[----:B-1----:R-:W-:Y:S04]  /*6500*/  SHF.R.U32.HI R0, RZ, 0x15, R25 ;  /* 0x00000015ff007819 */ /* 0x002fe80000011619 */
[----:B------:R-:W-:Y:S01]  /*6510*/  LOP3.LUT P1, RZ, R0, 0x3, R46, 0x48, !PT ;  /* 0x0000000300ff7812 */ /* 0x000fe2000782482e */
[----:B------:R-:W-:Y:S01]  /*6520*/  @!UPT UIADD3 URZ, UPT, UPT, URZ, URZ, URZ ;  /* 0x000000fffffff290 */ /* 0x000fe2000fffe0ff */
[----:B---3--:R-:W-:Y:S11]  /*6530*/  @P0 BRA `(.L_x_102) ;  /* 0x0000000000080947 */ /* 0x008ff60003800000 */
[----:B------:R-:W1:Y:S02]  /*6540*/  SYNCS.PHASECHK.TRANS64.TRYWAIT P0, [R26+URZ+0xb0], R2 ;  /* 0x0000b0021a0075a7 */ /* 0x000e6400080011ff */
[----:B-1----:R-:W-:Y:S05]  /*6550*/  @!P0 BRA `(.L_x_103) ;  /* 0x0000002c00908947 */ /* 0x002fea0003800000 */
.L_x_102:
[----:B------:R-:W-:Y:S05]  /*6560*/  @!P1 BRA `(.L_x_104) ;  /* 0x0000000000409947 */ /* 0x000fea0003800000 */
[----:B------:R-:W3:Y:S01]  /*6570*/  LDCU.64 UR8, c[0x4][0x70] ;  /* 0x01000e00ff0877ac */ /* 0x000ee20008000a00 */
[----:B------:R-:W-:Y:S01]  /*6580*/  MOV R3, 0x0 ;  /* 0x0000000000037802 */ /* 0x000fe20000000f00 */
[----:B------:R-:W-:Y:S02]  /*6590*/  HFMA2 R12, -RZ, RZ, 0, 5.9604644775390625e-08 ;  /* 0x00000001ff0c7431 */ /* 0x000fe400000001ff */
[----:B------:R-:W-:Y:S02]  /*65a0*/  IMAD.MOV.U32 R8, RZ, RZ, 0x192 ;  /* 0x00000192ff087424 */ /* 0x000fe400078e00ff */
[----:B------:R-:W-:Y:S01]  /*65b0*/  IMAD.MOV.U32 R13, RZ, RZ, RZ ;  /* 0x000000ffff0d7224 */ /* 0x000fe200078e00ff */
[----:B------:R-:W5:Y:S01]  /*65c0*/  LDCU.64 UR6, c[0x4][0x78] ;  /* 0x01000f00ff0677ac */ /* 0x000f620008000a00 */
[----:B-1----:R-:W1:Y:S01]  /*65d0*/  LDC.64 R2, c[0x4][R3] ;  /* 0x0100000003027b82 */ /* 0x002e620000000a00 */
[----:B------:R-:W2:Y:S01]  /*65e0*/  LDCU.64 UR4, c[0x4][0x10] ;  /* 0x01000200ff0477ac */ /* 0x000ea20008000a00 */
[----:B---3--:R-:W-:Y:S01]  /*65f0*/  MOV R5, UR9 ;  /* 0x0000000900057c02 */ /* 0x008fe20008000f00 */
[----:B------:R-:W-:Y:S01]  /*6600*/  IMAD.U32 R4, RZ, RZ, UR8 ;  /* 0x00000008ff047e24 */ /* 0x000fe2000f8e00ff */
[----:B-----5:R-:W-:Y:S01]  /*6610*/  MOV R7, UR7 ;  /* 0x0000000700077c02 */ /* 0x020fe20008000f00 */
[----:B------:R-:W-:Y:S01]  /*6620*/  IMAD.U32 R6, RZ, RZ, UR6 ;  /* 0x00000006ff067e24 */ /* 0x000fe2000f8e00ff */
[----:B--2---:R-:W-:Y:S01]  /*6630*/  MOV R11, UR5 ;  /* 0x00000005000b7c02 */ /* 0x004fe20008000f00 */
[----:B------:R-:W-:Y:S02]  /*6640*/  IMAD.U32 R10, RZ, RZ, UR4 ;  /* 0x00000004ff0a7e24 */ /* 0x000fe4000f8e00ff */
[----:B------:R-:W-:Y:S07]  /*6650*/  LEPC R20, `(.L_x_104) ;  /* 0x000000001014794e */ /* 0x000fee0000000000 */
[----:B-1--4-:R-:W-:Y:S05]  /*6660*/  CALL.ABS.NOINC R2 ;  /* 0x0000000002007343 */ /* 0x012fea0003c00000 */
.L_x_104:
[----:B----4-:R-:W-:Y:S01]  /*6670*/  SHF.L.U32 R3, R28, 0x10, RZ ;  /* 0x000000101c037819 */ /* 0x010fe200000006ff */
[----:B------:R-:W-:Y:S05]  /*6680*/  WARPSYNC.ALL ;  /* 0x0000000000007948 */ /* 0x000fea0003800000 */
[----:B------:R-:W-:Y:S01]  /*6690*/  R2UR UR4, R25 ;  /* 0x00000000190472ca */ /* 0x000fe200000e0000 */
[----:B------:R-:W-:Y:S01]  /*66a0*/  BSSY.RECONVERGENT B0, `(.L_x_105) ;  /* 0x000004e000007945 */ /* 0x000fe20003800200 */
[C---:B------:R-:W-:Y:S02]  /*66b0*/  SHF.L.U32 R20, R29.reuse, 0x10, RZ ;  /* 0x000000101d147819 */ /* 0x040fe400000006ff */
[----:B------:R-:W-:Y:S02]  /*66c0*/  LOP3.LUT R21, R29, 0xffff0000, RZ, 0xc0, !PT ;  /* 0xffff00001d157812 */ /* 0x000fe400078ec0ff */
[----:B------:R-:W-:Y:S07]  /*66d0*/  ISETP.NE.AND P0, PT, R56, RZ, PT ;  /* 0x000000ff3800720c */ /* 0x000fee0003f05270 */
[----:B------:R-:W3:Y:S02]  /*66e0*/  LDTM.16dp256bit.x4 R4, tmem[UR4] ;  /* 0x00000004000479ee */ /* 0x000ee40008120000 */
[----:B---3--:R-:W-:Y:S01]  /*66f0*/  FMUL R0, R24, R4 ;  /* 0x0000000418007220 */ /* 0x008fe20000400000 */
[----:B------:R-:W-:Y:S01]  /*6700*/  LOP3.LUT R4, R28, 0xffff0000, RZ, 0xc0, !PT ;  /* 0xffff00001c047812 */ /* 0x000fe200078ec0ff */
[C---:B-1----:R-:W-:Y:S01]  /*6710*/  FMUL R2, R24.reuse, R5 ;  /* 0x0000000518027220 */ /* 0x042fe20000400000 */
[C---:B------:R-:W-:Y:S01]  /*6720*/  FMUL R7, R24.reuse, R7 ;  /* 0x0000000718077220 */ /* 0x040fe20000400000 */
[C---:B------:R-:W-:Y:S01]  /*6730*/  FFMA R0, R27.reuse, R3, R0 ;  /* 0x000000031b007223 */ /* 0x040fe20000000000 */
[C---:B------:R-:W-:Y:S01]  /*6740*/  FMUL R3, R24.reuse, R6 ;  /* 0x0000000618037220 */ /* 0x040fe20000400000 */
[C---:B------:R-:W-:Y:S01]  /*6750*/  FFMA R2, R27.reuse, R4, R2 ;  /* 0x000000041b027223 */ /* 0x040fe20000000002 */
[C---:B------:R-:W-:Y:S01]  /*6760*/  FMUL R4, R24.reuse, R8 ;  /* 0x0000000818047220 */ /* 0x040fe20000400000 */
[C---:B------:R-:W-:Y:S01]  /*6770*/  FMUL R8, R24.reuse, R12 ;  /* 0x0000000c18087220 */ /* 0x040fe20000400000 */
[----:B------:R-:W-:Y:S01]  /*6780*/  FMUL R12, R24, R16 ;  /* 0x00000010180c7220 */ /* 0x000fe20000400000 */
[----:B------:R-:W-:Y:S01]  /*6790*/  SHF.L.U32 R16, R30, 0x10, RZ ;  /* 0x000000101e107819 */ /* 0x000fe200000006ff */
[C---:B------:R-:W-:Y:S01]  /*67a0*/  FFMA R3, R27.reuse, R20, R3 ;  /* 0x000000141b037223 */ /* 0x040fe20000000003 */
[----:B------:R-:W-:Y:S01]  /*67b0*/  F2FP.BF16.F32.PACK_AB R32, R2, R0 ;  /* 0x000000000220723e */ /* 0x000fe200000010ff */
[C---:B------:R-:W-:Y:S01]  /*67c0*/  FFMA R7, R27.reuse, R21, R7 ;  /* 0x000000151b077223 */ /* 0x040fe20000000007 */
[----:B------:R-:W-:Y:S01]  /*67d0*/  LOP3.LUT R0, R30, 0xffff0000, RZ, 0xc0, !PT ;  /* 0xffff00001e007812 */ /* 0x000fe200078ec0ff */
[----:B------:R-:W-:Y:S01]  /*67e0*/  FFMA R4, R27, R16, R4 ;  /* 0x000000101b047223 */ /* 0x000fe20000000004 */
[C---:B------:R-:W-:Y:S01]  /*67f0*/  SHF.L.U32 R2, R31.reuse, 0x10, RZ ;  /* 0x000000101f027819 */ /* 0x040fe200000006ff */
[C---:B------:R-:W-:Y:S01]  /*6800*/  FMUL R5, R24.reuse, R9 ;  /* 0x0000000918057220 */ /* 0x040fe20000400000 */
[----:B------:R-:W-:Y:S01]  /*6810*/  LOP3.LUT R16, R31, 0xffff0000, RZ, 0xc0, !PT ;  /* 0xffff00001f107812 */ /* 0x000fe200078ec0ff */
[----:B------:R-:W-:Y:S01]  /*6820*/  FMUL R6, R24, R10 ;  /* 0x0000000a18067220 */ /* 0x000fe20000400000 */
[----:B------:R-:W-:Y:S01]  /*6830*/  F2FP.BF16.F32.PACK_AB R33, R7, R3 ;  /* 0x000000030721723e */ /* 0x000fe200000010ff */
[C---:B------:R-:W-:Y:S01]  /*6840*/  FFMA R5, R27.reuse, R0, R5 ;  /* 0x000000001b057223 */ /* 0x040fe20000000005 */
[C---:B------:R-:W-:Y:S01]  /*6850*/  SHF.L.U32 R0, R36.reuse, 0x10, RZ ;  /* 0x0000001024007819 */ /* 0x040fe200000006ff */
[----:B------:R-:W-:Y:S01]  /*6860*/  FFMA R6, R27, R2, R6 ;  /* 0x000000021b067223 */ /* 0x000fe20000000006 */
[----:B------:R-:W-:Y:S01]  /*6870*/  LOP3.LUT R2, R36, 0xffff0000, RZ, 0xc0, !PT ;  /* 0xffff000024027812 */ /* 0x000fe200078ec0ff */
[C---:B------:R-:W-:Y:S01]  /*6880*/  FMUL R11, R24.reuse, R11 ;  /* 0x0000000b180b7220 */ /* 0x040fe20000400000 */
[----:B------:R-:W-:Y:S01]  /*6890*/  SHF.L.U32 R3, R37, 0x10, RZ ;  /* 0x0000001025037819 */ /* 0x000fe200000006ff */
[C---:B------:R-:W-:Y:S01]  /*68a0*/  FMUL R9, R24.reuse, R13 ;  /* 0x0000000d18097220 */ /* 0x040fe20000400000 */
[----:B------:R-:W-:Y:S01]  /*68b0*/  F2FP.BF16.F32.PACK_AB R34, R5, R4 ;  /* 0x000000040522723e */ /* 0x000fe200000010ff */
[C---:B------:R-:W-:Y:S01]  /*68c0*/  FMUL R10, R24.reuse, R14 ;  /* 0x0000000e180a7220 */ /* 0x040fe20000400000 */
[C---:B------:R-:W-:Y:S01]  /*68d0*/  FFMA R11, R27.reuse, R16, R11 ;  /* 0x000000101b0b7223 */ /* 0x040fe2000000000b */
[C---:B------:R-:W-:Y:S01]  /*68e0*/  FFMA R8, R27.reuse, R0, R8 ;  /* 0x000000001b087223 */ /* 0x040fe20000000008 */
[----:B------:R-:W-:Y:S01]  /*68f0*/  FFMA R9, R27, R2, R9 ;  /* 0x000000021b097223 */ /* 0x000fe20000000009 */
[----:B------:R-:W-:Y:S01]  /*6900*/  LOP3.LUT R0, R37, 0xffff0000, RZ, 0xc0, !PT ;  /* 0xffff000025007812 */ /* 0x000fe200078ec0ff */
[----:B------:R-:W-:Y:S01]  /*6910*/  FFMA R10, R27, R3, R10 ;  /* 0x000000031b0a7223 */ /* 0x000fe2000000000a */
[----:B------:R-:W-:Y:S01]  /*6920*/  FMUL R15, R24, R15 ;  /* 0x0000000f180f7220 */ /* 0x000fe20000400000 */
[----:B------:R-:W-:Y:S01]  /*6930*/  SHF.L.U32 R2, R38, 0x10, RZ ;  /* 0x0000001026027819 */ /* 0x000fe200000006ff */
[----:B------:R-:W-:Y:S01]  /*6940*/  FMUL R13, R24, R17 ;  /* 0x00000011180d7220 */ /* 0x000fe20000400000 */
[----:B------:R-:W-:Y:S01]  /*6950*/  LOP3.LUT R3, R38, 0xffff0000, RZ, 0xc0, !PT ;  /* 0xffff000026037812 */ /* 0x000fe200078ec0ff */
[C---:B------:R-:W-:Y:S01]  /*6960*/  FMUL R14, R24.reuse, R18 ;  /* 0x00000012180e7220 */ /* 0x040fe20000400000 */
[----:B------:R-:W-:Y:S01]  /*6970*/  SHF.L.U32 R4, R39, 0x10, RZ ;  /* 0x0000001027047819 */ /* 0x000fe200000006ff */
[----:B------:R-:W-:Y:S01]  /*6980*/  FFMA R15, R27, R0, R15 ;  /* 0x000000001b0f7223 */ /* 0x000fe2000000000f */
[----:B------:R-:W-:Y:S01]  /*6990*/  LOP3.LUT R5, R39, 0xffff0000, RZ, 0xc0, !PT ;  /* 0xffff000027057812 */ /* 0x000fe200078ec0ff */
[----:B------:R-:W-:Y:S01]  /*69a0*/  FMUL R19, R24, R19 ;  /* 0x0000001318137220 */ /* 0x000fe20000400000 */
[C---:B------:R-:W-:Y:S01]  /*69b0*/  FFMA R12, R27.reuse, R2, R12 ;  /* 0x000000021b0c7223 */ /* 0x040fe2000000000c */
[C---:B------:R-:W-:Y:S01]  /*69c0*/  FFMA R13, R27.reuse, R3, R13 ;  /* 0x000000031b0d7223 */ /* 0x040fe2000000000d */
[C---:B------:R-:W-:Y:S01]  /*69d0*/  FFMA R14, R27.reuse, R4, R14 ;  /* 0x000000041b0e7223 */ /* 0x040fe2000000000e */
[----:B------:R-:W-:Y:S01]  /*69e0*/  FFMA R19, R27, R5, R19 ;  /* 0x000000051b137223 */ /* 0x000fe20000000013 */
[----:B------:R-:W-:Y:S02]  /*69f0*/  F2FP.BF16.F32.PACK_AB R35, R11, R6 ;  /* 0x000000060b23723e */ /* 0x000fe400000010ff */
[----:B------:R-:W-:Y:S02]  /*6a00*/  F2FP.BF16.F32.PACK_AB R8, R9, R8 ;  /* 0x000000080908723e */ /* 0x000fe400000010ff */
[----:B------:R-:W-:Y:S01]  /*6a10*/  F2FP.BF16.F32.PACK_AB R9, R15, R10 ;  /* 0x0000000a0f09723e */ /* 0x000fe200000010ff */
[----:B------:R1:W-:Y:S01]  /*6a20*/  STSM.16.M88.4 [R61+0x200], R32 ;  /* 0x000200203d007844 */ /* 0x0003e20000000200 */
[----:B------:R-:W-:Y:S02]  /*6a30*/  F2FP.BF16.F32.PACK_AB R10, R13, R12 ;  /* 0x0000000c0d0a723e */ /* 0x000fe400000010ff */
[----:B------:R-:W-:Y:S05]  /*6a40*/  F2FP.BF16.F32.PACK_AB R11, R19, R14 ;  /* 0x0000000e130b723e */ /* 0x000fea00000010ff */
[----:B------:R1:W-:Y:S01]  /*6a50*/  STSM.16.M88.4 [R60+0x200], R8 ;  /* 0x000200083c007844 */ /* 0x0003e20000000200 */
[----:B------:R-:W-:Y:S01]  /*6a60*/  @!PT LDS RZ, [RZ] ;  /* 0x00000000fffff984 */ /* 0x000fe20000000800 */
[----:B------:R-:W-:Y:S01]  /*6a70*/  @!PT LDS RZ, [RZ] ;  /* 0x00000000fffff984 */ /* 0x000fe20000000800 */
[----:B------:R-:W-:Y:S01]  /*6a80*/  @!PT LDS RZ, [RZ] ;  /* 0x00000000fffff984 */ /* 0x000fe20000000800 */
[----:B------:R-:W-:Y:S01]  /*6a90*/  @!PT LDS RZ, [RZ] ;  /* 0x00000000fffff984 */ /* 0x000fe20000000800 */
[----:B------:R3:W-:Y:S07]  /*6aa0*/  MEMBAR.ALL.CTA ;  /* 0x0000000000007992 */ /* 0x0007ee0000008000 */
[----:B---3--:R-:W3:Y:S02]  /*6ab0*/  FENCE.VIEW.ASYNC.S ;  /* 0x00000000000073c6 */ /* 0x008ee40000000000 */
[----:B---3--:R-:W-:Y:S06]  /*6ac0*/  BAR.SYNC.DEFER_BLOCKING 0x1, 0x80 ;  /* 0x0042000000007b1d */ /* 0x008fec0000010000 */
[----:B------:R-:W-:Y:S05]  /*6ad0*/  @P0 BRA `(.L_x_106) ;  /* 0x0000000000280947 */ /* 0x000fea0003800000 */
[----:B------:R-:W3:Y:S01]  /*6ae0*/  LDCU.64 UR6, c[0x0][0x348] ;  /* 0x00006900ff0677ac */ /* 0x000ee20008000a00 */
[----:B------:R-:W-:Y:S01]  /*6af0*/  UIADD3 UR4, UPT, UPT, UR44, 0x200, URZ ;  /* 0x000002002c047890 */ /* 0x000fe2000fffe0ff */
[----:B------:R-:W-:Y:S05]  /*6b00*/  UMOV UR51, UR36 ;  /* 0x0000002400337c82 */ /* 0x000fea0008000000 */
[----:B------:R-:W-:Y:S04]  /*6b10*/  MOV R49, UR4 ;  /* 0x0000000400317c02 */ /* 0x000fe80008000f00 */
[----:B------:R-:W-:Y:S01]  /*6b20*/  R2UR UR48, R49 ;  /* 0x00000000313072ca */ /* 0x000fe200000e0000 */
[----:B---3--:R-:W-:Y:S04]  /*6b30*/  UIADD3 UR4, UP0, UPT, UR6, 0x680, URZ ;  /* 0x0000068006047890 */ /* 0x008fe8000ff1e0ff */
[----:B------:R-:W-:Y:S09]  /*6b40*/  UIADD3.X UR5, UPT, UPT, URZ, UR7, URZ, UP0, !UPT ;  /* 0x00000007ff057290 */ /* 0x000ff200087fe4ff */
[----:B------:R3:W-:Y:S01]  /*6b50*/  UTMASTG.3D [UR48], [UR4] ;  /* 0x00000030040073b5 */ /* 0x0007e20008010000 */
[----:B------:R0:W-:Y:S01]  /*6b60*/  UTMACMDFLUSH ;  /* 0x00000000000079b7 */ /* 0x0001e20000000000 */
[----:B---3--:R-:W-:Y:S04]  /*6b70*/  DEPBAR.LE SB0, 0x1 ;  /* 0x000080400000791a */ /* 0x008fe80000000000 */
.L_x_106:
[----:B------:R-:W-:Y:S05]  /*6b80*/  BSYNC.RECONVERGENT B0 ;  /* 0x0000000000007941 */ /* 0x000fea0003800200 */
.L_x_105:
[----:B------:R-:W-:Y:S01]  /*6b90*/  BAR.SYNC.DEFER_BLOCKING 0x1, 0x80 ;  /* 0x0042000000007b1d */ /* 0x000fe20000010000 */
[----:B------:R-:W-:Y:S01]  /*6ba0*/  ISETP.NE.AND P1, PT, R59, RZ, PT ;  /* 0x000000ff3b00720c */ /* 0x000fe20003f25270 */
[----:B------:R-:W-:Y:S01]  /*6bb0*/  UISETP.NE.AND UP0, UPT, UR52, URZ, UPT ;  /* 0x000000ff3400728c */ /* 0x000fe2000bf05270 */
[----:B------:R-:W-:Y:S11]  /*6bc0*/  LEA R2, R62, UR44, 0x3 ;  /* 0x0000002c3e027c11 */ /* 0x000ff6000f8e18ff */
[----:B------:R-:W-:Y:S01]  /*6bd0*/  @P1 SHF.L.U32 R3, R54, 0x1f, RZ ;  /* 0x0000001f36031819 */ /* 0x000fe200000006ff */
[----:B------:R-:W-:Y:S06]  /*6be0*/  BRA.U !UP0, `(.L_x_107) ;  /* 0x0000000108247547 */ /* 0x000fec000b800000 */
[----:B------:R-:W-:Y:S01]  /*6bf0*/  IMAD.U32 R4, RZ, RZ, UR46 ;  /* 0x0000002eff047e24 */ /* 0x000fe2000f8e00ff */
[----:B------:R-:W-:Y:S01]  /*6c00*/  MOV R0, UR47 ;  /* 0x0000002f00007c02 */ /* 0x000fe20008000f00 */
[----:B------:R-:W-:Y:S03]  /*6c10*/  UIADD3 UR4, UPT, UPT, UR46, 0x1, URZ ;  /* 0x000000012e047890 */ /* 0x000fe6000fffe0ff */
[----:B------:R-:W-:Y:S01]  /*6c20*/  @P1 LEA R4, R4, UR44, 0x3 ;  /* 0x0000002c04041c11 */ /* 0x000fe2000f8e18ff */
[----:B------:R-:W-:Y:S04]  /*6c30*/  UISETP.NE.AND UP0, UPT, UR4, 0x4, UPT ;  /* 0x000000040400788c */ /* 0x000fe8000bf05270 */
[----:B------:R-:W-:Y:S01]  /*6c40*/  @P1 VIADD R4, R4, 0x60 ;  /* 0x0000006004041836 */ /* 0x000fe20000000000 */
[----:B------:R-:W-:Y:S04]  /*6c50*/  USEL UR46, UR4, URZ, UP0 ;  /* 0x000000ff042e7287 */ /* 0x000fe80008000000 */
[----:B------:R-:W-:Y:S04]  /*6c60*/  @P1 PRMT R0, R0, 0x654, R4 ;  /* 0x0000065400001816 */ /* 0x000fe80000000004 */
[----:B------:R3:W-:Y:S04]  /*6c70*/  @P1 SYNCS.ARRIVE.TRANS64.RED.A1T0 RZ, [R0+URZ], RZ ;  /* 0x000000ff00ff19a7 */ /* 0x0007e800081004ff */
.L_x_107:
[----:B------:R-:W4:Y:S01]  /*6c80*/  @P1 SYNCS.PHASECHK.TRANS64.TRYWAIT P0, [R2+URZ+0x40], R3 ;  /* 0x00004003020015a7 */ /* 0x000f2200080011ff */
[----:B------:R-:W-:Y:S01]  /*6c90*/  BSSY B1, `(.L_x_108) ;  /* 0x0000013000017945 */ /* 0x000fe20003800000 */
[----:B----4-:R-:W-:Y:S03]  /*6ca0*/  @P1 SEL R64, RZ, 0x1, !P0 ;  /* 0x00000001ff401807 */ /* 0x010fe60004000000 */
[----:B------:R-:W-:Y:S05]  /*6cb0*/  @!P1 BRA `(.L_x_109) ;  /* 0x0000000000409947 */ /* 0x000fea0003800000 */
[----:B------:R-:W-:Y:S01]  /*6cc0*/  ISETP.NE.AND P1, PT, R65, RZ, PT ;  /* 0x000000ff4100720c */ /* 0x000fe20003f25270 */
[----:B------:R-:W-:Y:S01]  /*6cd0*/  BSSY B0, `(.L_x_110) ;  /* 0x0000009000007945 */ /* 0x000fe20003800000 */
[----:B------:R-:W-:Y:S11]  /*6ce0*/  ISETP.NE.AND P0, PT, R64, RZ, PT ;  /* 0x000000ff4000720c */ /* 0x000ff60003f05270 */
[----:B------:R-:W-:Y:S05]  /*6cf0*/  @P1 IMAD R4, R62, 0x1000, R63 ;  /* 0x000010003e041824 */ /* 0x000fea00078e023f */
[----:B------:R-:W-:Y:S05]  /*6d00*/  @P1 IADD3 R3, PT, PT, R4, UR44, RZ ;  /* 0x0000002c04031c10 */ /* 0x000fea000fffe0ff */
[----:B------:R-:W-:Y:S01]  /*6d10*/  @P1 IMAD.IADD R3, R55, 0x1, R3 ;  /* 0x0000000137031824 */ /* 0x000fe200078e0203 */
[----:B------:R-:W-:Y:S06]  /*6d20*/  @P0 BRA `(.L_x_111) ;  /* 0x00000000000c0947 */ /* 0x000fec0003800000 */
[----:B---3--:R-:W-:Y:S04]  /*6d30*/  SHF.L.U32 R0, R54, 0x1f, RZ ;  /* 0x0000001f36007819 */ /* 0x008fe800000006ff */
[----:B------:R-:W3:Y:S02]  /*6d40*/  SYNCS.PHASECHK.TRANS64.TRYWAIT P0, [R2+URZ+0x40], R0 ;  /* 0x00004000020075a7 */ /* 0x000ee400080011ff */
[----:B---3--:R-:W-:Y:S05]  /*6d50*/  @!P0 BRA `(.L_x_112) ;  /* 0x0000002400a48947 */ /* 0x008fea0003800000 */
.L_x_111:
[----:B------:R-:W-:Y:S05]  /*6d60*/  BSYNC B0 ;  /* 0x0000000000007941 */ /* 0x000fea0003800000 */
.L_x_110:
[----:B------:R-:W-:Y:S02]  /*6d70*/  ISETP.NE.AND P0, PT, R65, RZ, PT ;  /* 0x000000ff4100720c */ /* 0x000fe40003f05270 */
[----:B------:R-:W-:Y:S11]  /*6d80*/  IADD3 R62, PT, PT, R62, 0x1, RZ ;  /* 0x000000013e3e7810 */ /* 0x000ff60007ffe0ff */
[----:B------:R-:W-:Y:S05]  /*6d90*/  @P0 WARPSYNC.ALL ;  /* 0x0000000000000948 */ /* 0x000fea0003800000 */
[----:B------:R4:W1:Y:S04]  /*6da0*/  @P0 LDSM.16.M88.4 R28, [R4+UR44+0x200] ;  /* 0x0002002c041c083b */ /* 0x0008680008000200 */
[----:B------:R4:W1:Y:S02]  /*6db0*/  @P0 LDSM.16.M88.4 R36, [R3+0x200] ;  /* 0x000200000324083b */ /* 0x0008640000000200 */
.L_x_109:
[----:B------:R-:W-:Y:S05]  /*6dc0*/  BSYNC B1 ;  /* 0x0000000000017941 */ /* 0x000fea0003800000 */
.L_x_108:
[----:B---3--:R-:W-:Y:S05]  /*6dd0*/  VIADD R0, R25, 0x20 ;  /* 0x0000002019007836 */ /* 0x008fea0000000000 */
[----:B------:R-:W-:Y:S04]  /*6de0*/  SHF.R.U32.HI R0, RZ, 0x15, R0 ;  /* 0x00000015ff007819 */ /* 0x000fe80000011600 */
[----:B------:R-:W-:Y:S11]  /*6df0*/  LOP3.LUT P0, RZ, R0, 0x3, R46, 0x48, !PT ;  /* 0x0000000300ff7812 */ /* 0x000ff6000780482e */
[----:B------:R-:W-:Y:S02]  /*6e00*/  @!UPT UIADD3 URZ, UPT, UPT, URZ, URZ, URZ ;  /* 0x000000fffffff290 */ /* 0x000fe4000fffe0ff */
[----:B------:R-:W-:Y:S05]  /*6e10*/  @!P0 BRA `(.L_x_113) ;  /* 0x0000000000408947 */ /* 0x000fea0003800000 */
[----:B------:R-:W3:Y:S01]  /*6e20*/  LDCU.64 UR8, c[0x4][0x70] ;  /* 0x01000e00ff0877ac */ /* 0x000ee20008000a00 */
[----:B----4-:R-:W-:Y:S01]  /*6e30*/  MOV R3, 0x0 ;  /* 0x0000000000037802 */ /* 0x010fe20000000f00 */
[----:B------:R-:W-:Y:S02]  /*6e40*/  HFMA2 R12, -RZ, RZ, 0, 5.9604644775390625e-08 ;  /* 0x00000001ff0c7431 */ /* 0x000fe400000001ff */
[----:B-1----:R-:W-:Y:S02]  /*6e50*/  IMAD.MOV.U32 R8, RZ, RZ, 0x192 ;  /* 0x00000192ff087424 */ /* 0x002fe400078e00ff */
[----:B------:R-:W-:Y:S01]  /*6e60*/  IMAD.MOV.U32 R13, RZ, RZ, RZ ;  /* 0x000000ffff0d7224 */ /* 0x000fe200078e00ff */
[----:B------:R-:W1:Y:S01]  /*6e70*/  LDCU.64 UR6, c[0x4][0x78] ;  /* 0x01000f00ff0677ac */ /* 0x000e620008000a00 */
[----:B------:R-:W4:Y:S01]  /*6e80*/  LDC.64 R2, c[0x4][R3] ;  /* 0x0100000003027b82 */ /* 0x000f220000000a00 */
[----:B------:R-:W5:Y:S01]  /*6e90*/  LDCU.64 UR4, c[0x4][0x10] ;  /* 0x01000200ff0477ac */ /* 0x000f620008000a00 */
[----:B---3--:R-:W-:Y:S01]  /*6ea0*/  MOV R5, UR9 ;  /* 0x0000000900057c02 */ /* 0x008fe20008000f00 */
[----:B------:R-:W-:Y:S01]  /*6eb0*/  IMAD.U32 R4, RZ, RZ, UR8 ;  /* 0x00000008ff047e24 */ /* 0x000fe2000f8e00ff */
[----:B-1----:R-:W-:Y:S01]  /*6ec0*/  MOV R7, UR7 ;  /* 0x0000000700077c02 */ /* 0x002fe20008000f00 */
[----:B------:R-:W-:Y:S01]  /*6ed0*/  IMAD.U32 R6, RZ, RZ, UR6 ;  /* 0x00000006ff067e24 */ /* 0x000fe2000f8e00ff */
[----:B-----5:R-:W-:Y:S01]  /*6ee0*/  MOV R11, UR5 ;  /* 0x00000005000b7c02 */ /* 0x020fe20008000f00 */
[----:B------:R-:W-:Y:S02]  /*6ef0*/  IMAD.U32 R10, RZ, RZ, UR4 ;  /* 0x00000004ff0a7e24 */ /* 0x000fe4000f8e00ff */
[----:B------:R-:W-:Y:S07]  /*6f00*/  LEPC R20, `(.L_x_113) ;  /* 0x000000001014794e */ /* 0x000fee0000000000 */
[----:B--2-4-:R-:W-:Y:S05]  /*6f10*/  CALL.ABS.NOINC R2 ;  /* 0x0000000002007343 */ /* 0x014fea0003c00000 */
.L_x_113:
[----:B-1--4-:R-:W-:Y:S01]  /*6f20*/  SHF.L.U32 R3, R28, 0x10, RZ ;  /* 0x000000101c037819 */ /* 0x012fe200000006ff */
[----:B------:R-:W-:Y:S05]  /*6f30*/  WARPSYNC.ALL ;  /* 0x0000000000007948 */ /* 0x000fea0003800000 */
[----:B------:R-:W-:Y:S01]  /*6f40*/  R2UR UR4, R25 ;  /* 0x00000000190472ca */ /* 0x000fe200000e0000 */
[----:B------:R-:W-:Y:S01]  /*6f50*/  BSSY.RECONVERGENT B0, `(.L_x_114) ;  /* 0x0000056000007945 */ /* 0x000fe20003800200 */
[----:B------:R-:W-:Y:S02]  /*6f60*/  SHF.L.U32 R20, R30, 0x10, RZ ;  /* 0x000000101e147819 */ /* 0x000fe400000006ff */
[----:B------:R-:W-:Y:S02]  /*6f70*/  ISETP.NE.AND P6, PT, R59, RZ, PT ;  /* 0x000000ff3b00720c */ /* 0x000fe40003fc5270 */
[----:B------:R-:W-:Y:S07]  /*6f80*/  ISETP.NE.AND P0, PT, R56, RZ, PT ;  /* 0x000000ff3800720c */ /* 0x000fee0003f05270 */
[----:B------:R-:W1:Y:S02]  /*6f90*/  LDTM.16dp256bit.x4 R4, tmem[UR4+0x20] ;  /* 0x00002004000479ee */ /* 0x000e640008120000 */
[----:B-1----:R-:W-:Y:S01]  /*6fa0*/  FMUL R0, R24, R4 ;  /* 0x0000000418007220 */ /* 0x002fe20000400000 */
[----:B------:R-:W-:Y:S01]  /*6fb0*/  LOP3.LUT R4, R28, 0xffff0000, RZ, 0xc0, !PT ;  /* 0xffff00001c047812 */ /* 0x000fe200078ec0ff */
[C---:B------:R-:W-:Y:S01]  /*6fc0*/  FMUL R2, R24.reuse, R5 ;  /* 0x0000000518027220 */ /* 0x040fe20000400000 */
[----:B------:R-:W-:Y:S01]  /*6fd0*/  SHF.L.U32 R5, R29, 0x10, RZ ;  /* 0x000000101d057819 */ /* 0x000fe200000006ff */
[----:B------:R-:W-:Y:S01]  /*6fe0*/  FFMA R0, R27, R3, R0 ;  /* 0x000000031b007223 */ /* 0x000fe20000000000 */
[C---:B------:R-:W-:Y:S01]  /*6ff0*/  FMUL R3, R24.reuse, R6 ;  /* 0x0000000618037220 */ /* 0x040fe20000400000 */
[----:B------:R-:W-:Y:S01]  /*7000*/  LOP3.LUT R6, R29, 0xffff0000, RZ, 0xc0, !PT ;  /* 0xffff00001d067812 */ /* 0x000fe200078ec0ff */
[C---:B------:R-:W-:Y:S01]  /*7010*/  FFMA R2, R27.reuse, R4, R2 ;  /* 0x000000041b027223 */ /* 0x040fe20000000002 */
[C---:B------:R-:W-:Y:S01]  /*7020*/  FMUL R7, R24.reuse, R7 ;  /* 0x0000000718077220 */ /* 0x040fe20000400000 */
[C---:B------:R-:W-:Y:S01]  /*7030*/  FFMA R3, R27.reuse, R5, R3 ;  /* 0x000000051b037223 */ /* 0x040fe20000000003 */
[C---:B------:R-:W-:Y:S01]  /*7040*/  FMUL R4, R24.reuse, R8 ;  /* 0x0000000818047220 */ /* 0x040fe20000400000 */
[----:B------:R-:W-:Y:S01]  /*7050*/  FMUL R5, R24, R9 ;  /* 0x0000000918057220 */ /* 0x000fe20000400000 */
[----:B------:R-:W-:Y:S01]  /*7060*/  F2FP.BF16.F32.PACK_AB R32, R2, R0 ;  /* 0x000000000220723e */ /* 0x000fe200000010ff */
[C---:B------:R-:W-:Y:S01]  /*7070*/  FFMA R7, R27.reuse, R6, R7 ;  /* 0x000000061b077223 */ /* 0x040fe20000000007 */
[----:B------:R-:W-:Y:S01]  /*7080*/  LOP3.LUT R0, R30, 0xffff0000, RZ, 0xc0, !PT ;  /* 0xffff00001e007812 */ /* 0x000fe200078ec0ff */
[----:B------:R-:W-:Y:S01]  /*7090*/  FFMA R4, R27, R20, R4 ;  /* 0x000000141b047223 */ /* 0x000fe20000000004 */
[----:B------:R-:W-:Y:S01]  /*70a0*/  SHF.L.U32 R2, R31, 0x10, RZ ;  /* 0x000000101f027819 */ /* 0x000fe200000006ff */
[----:B------:R-:W-:Y:S01]  /*70b0*/  FMUL R6, R24, R10 ;  /* 0x0000000a18067220 */ /* 0x000fe20000400000 */
[----:B------:R-:W-:Y:S01]  /*70c0*/  F2FP.BF16.F32.PACK_AB R33, R7, R3 ;  /* 0x000000030721723e */ /* 0x000fe200000010ff */
[----:B------:R-:W-:Y:S01]  /*70d0*/  FFMA R5, R27, R0, R5 ;  /* 0x000000001b057223 */ /* 0x000fe20000000005 */
[----:B------:R-:W-:Y:S01]  /*70e0*/  LOP3.LUT R3, R31, 0xffff0000, RZ, 0xc0, !PT ;  /* 0xffff00001f037812 */ /* 0x000fe200078ec0ff */
[----:B------:R-:W-:Y:S01]  /*70f0*/  FFMA R6, R27, R2, R6 ;  /* 0x000000021b067223 */ /* 0x000fe20000000006 */
[----:B------:R-:W-:Y:S01]  /*7100*/  SHF.L.U32 R7, R36, 0x10, RZ ;  /* 0x0000001024077819 */ /* 0x000fe200000006ff */
[----:B------:R-:W-:Y:S01]  /*7110*/  FMUL R11, R24, R11 ;  /* 0x0000000b180b7220 */ /* 0x000fe20000400000 */
[----:B------:R-:W-:Y:S01]  /*7120*/  LOP3.LUT R0, R36, 0xffff0000, RZ, 0xc0, !PT ;  /* 0xffff000024007812 */ /* 0x000fe200078ec0ff */
[C---:B------:R-:W-:Y:S01]  /*7130*/  FMUL R8, R24.reuse, R12 ;  /* 0x0000000c18087220 */ /* 0x040fe20000400000 */
[----:B------:R-:W-:Y:S01]  /*7140*/  SHF.L.U32 R2, R37, 0x10, RZ ;  /* 0x0000001025027819 */ /* 0x000fe200000006ff */
[C---:B------:R-:W-:Y:S01]  /*7150*/  FMUL R9, R24.reuse, R13 ;  /* 0x0000000d18097220 */ /* 0x040fe20000400000 */
[----:B------:R-:W-:Y:S01]  /*7160*/  F2FP.BF16.F32.PACK_AB R34, R5, R4 ;  /* 0x000000040522723e */ /* 0x000fe200000010ff */
[----:B------:R-:W-:Y:S01]  /*7170*/  FFMA R11, R27, R3, R11 ;  /* 0x000000031b0b7223 */ /* 0x000fe2000000000b */
[----:B------:R-:W-:Y:S01]  /*7180*/  SHF.L.U32 R3, R39, 0x10, RZ ;  /* 0x0000001027037819 */ /* 0x000fe200000006ff */
[----:B------:R-:W-:Y:S01]  /*7190*/  FFMA R8, R27, R7, R8 ;  /* 0x000000071b087223 */ /* 0x000fe20000000008 */
[----:B------:R-:W-:Y:S01]  /*71a0*/  LOP3.LUT R4, R39, 0xffff0000, RZ, 0xc0, !PT ;  /* 0xffff000027047812 */ /* 0x000fe200078ec0ff */
[----:B------:R-:W-:Y:S01]  /*71b0*/  FFMA R9, R27, R0, R9 ;  /* 0x000000001b097223 */ /* 0x000fe20000000009 */
[----:B------:R-:W-:Y:S01]  /*71c0*/  LOP3.LUT R0, R37, 0xffff0000, RZ, 0xc0, !PT ;  /* 0xffff000025007812 */ /* 0x000fe200078ec0ff */
[C---:B------:R-:W-:Y:S01]  /*71d0*/  FMUL R10, R24.reuse, R14 ;  /* 0x0000000e180a7220 */ /* 0x040fe20000400000 */
[----:B------:R-:W-:Y:S01]  /*71e0*/  F2FP.BF16.F32.PACK_AB R35, R11, R6 ;  /* 0x000000060b23723e */ /* 0x000fe200000010ff */
[----:B------:R-:W-:Y:S01]  /*71f0*/  FMUL R15, R24, R15 ;  /* 0x0000000f180f7220 */ /* 0x000fe20000400000 */
[----:B------:R-:W-:Y:S01]  /*7200*/  F2FP.BF16.F32.PACK_AB R8, R9, R8 ;  /* 0x000000080908723e */ /* 0x000fe200000010ff */
[C---:B------:R-:W-:Y:S01]  /*7210*/  FFMA R10, R27.reuse, R2, R10 ;  /* 0x000000021b0a7223 */ /* 0x040fe2000000000a */
[C---:B------:R-:W-:Y:S01]  /*7220*/  SHF.L.U32 R2, R38.reuse, 0x10, RZ ;  /* 0x0000001026027819 */ /* 0x040fe200000006ff */
[----:B------:R-:W-:Y:S01]  /*7230*/  FFMA R15, R27, R0, R15 ;  /* 0x000000001b0f7223 */ /* 0x000fe2000000000f */
[----:B------:R-:W-:Y:S01]  /*7240*/  LOP3.LUT R0, R38, 0xffff0000, RZ, 0xc0, !PT ;  /* 0xffff000026007812 */ /* 0x000fe200078ec0ff */
[----:B------:R1:W-:Y:S01]  /*7250*/  STSM.16.M88.4 [R61+0x1200], R32 ;  /* 0x001200203d007844 */ /* 0x0003e20000000200 */
[C---:B------:R-:W-:Y:S01]  /*7260*/  FMUL R12, R24.reuse, R16 ;  /* 0x00000010180c7220 */ /* 0x040fe20000400000 */
[C---:B------:R-:W-:Y:S01]  /*7270*/  FMUL R13, R24.reuse, R17 ;  /* 0x00000011180d7220 */ /* 0x040fe20000400000 */
[----:B------:R-:W-:Y:S01]  /*7280*/  F2FP.BF16.F32.PACK_AB R9, R15, R10 ;  /* 0x0000000a0f09723e */ /* 0x000fe200000010ff */
[C---:B------:R-:W-:Y:S01]  /*7290*/  FMUL R14, R24.reuse, R18 ;  /* 0x00000012180e7220 */ /* 0x040fe20000400000 */
[----:B------:R-:W-:Y:S01]  /*72a0*/  FMUL R19, R24, R19 ;  /* 0x0000001318137220 */ /* 0x000fe20000400000 */
[C---:B------:R-:W-:Y:S01]  /*72b0*/  FFMA R12, R27.reuse, R2, R12 ;  /* 0x000000021b0c7223 */ /* 0x040fe2000000000c */
[----:B------:R-:W-:Y:S01]  /*72c0*/  MOV R2, UR46 ;  /* 0x0000002e00027c02 */ /* 0x000fe20008000f00 */
[C---:B------:R-:W-:Y:S01]  /*72d0*/  FFMA R13, R27.reuse, R0, R13 ;  /* 0x000000001b0d7223 */ /* 0x040fe2000000000d */
[C---:B------:R-:W-:Y:S01]  /*72e0*/  FFMA R14, R27.reuse, R3, R14 ;  /* 0x000000031b0e7223 */ /* 0x040fe2000000000e */
[----:B------:R-:W-:Y:S01]  /*72f0*/  FFMA R19, R27, R4, R19 ;  /* 0x000000041b137223 */ /* 0x000fe20000000013 */
[----:B------:R-:W-:Y:S02]  /*7300*/  @P6 LEA R2, R2, UR44, 0x3 ;  /* 0x0000002c02026c11 */ /* 0x000fe4000f8e18ff */
[----:B------:R-:W-:Y:S02]  /*7310*/  F2FP.BF16.F32.PACK_AB R10, R13, R12 ;  /* 0x0000000c0d0a723e */ /* 0x000fe400000010ff */
[----:B------:R-:W-:Y:S02]  /*7320*/  F2FP.BF16.F32.PACK_AB R11, R19, R14 ;  /* 0x0000000e130b723e */ /* 0x000fe400000010ff */
[----:B------:R-:W-:Y:S02]  /*7330*/  MOV R0, UR47 ;  /* 0x0000002f00007c02 */ /* 0x000fe40008000f00 */
[----:B------:R-:W-:Y:S01]  /*7340*/  @P6 IADD3 R2, PT, PT, R2, 0x60, RZ ;  /* 0x0000006002026810 */ /* 0x000fe20007ffe0ff */
[----:B------:R1:W-:Y:S01]  /*7350*/  STSM.16.M88.4 [R60+0x1200], R8 ;  /* 0x001200083c007844 */ /* 0x0003e20000000200 */
[----:B------:R-:W-:Y:S02]  /*7360*/  @P6 SHF.L.U32 R3, R54, 0x1f, RZ ;  /* 0x0000001f36036819 */ /* 0x000fe400000006ff */
[----:B------:R-:W-:Y:S01]  /*7370*/  @P6 PRMT R0, R0, 0x654, R2 ;  /* 0x0000065400006816 */ /* 0x000fe20000000002 */
[----:B------:R-:W-:Y:S01]  /*7380*/  @!PT LDS RZ, [RZ] ;  /* 0x00000000fffff984 */ /* 0x000fe20000000800 */
[----:B------:R-:W-:Y:S01]  /*7390*/  @!PT LDS RZ, [RZ] ;  /* 0x00000000fffff984 */ /* 0x000fe20000000800 */
[----:B------:R-:W-:Y:S01]  /*73a0*/  @!PT LDS RZ, [RZ] ;  /* 0x00000000fffff984 */ /* 0x000fe20000000800 */
[----:B------:R-:W-:Y:S01]  /*73b0*/  @!PT LDS RZ, [RZ] ;  /* 0x00000000fffff984 */ /* 0x000fe20000000800 */
[----:B------:R3:W-:Y:S06]  /*73c0*/  MEMBAR.ALL.CTA ;  /* 0x0000000000007992 */ /* 0x0007ec0000008000 */
[----:B---3--:R-:W3:Y:S01]  /*73d0*/  FENCE.VIEW.ASYNC.S ;  /* 0x00000000000073c6 */ /* 0x008ee20000000000 */
[----:B------:R-:W-:Y:S01]  /*73e0*/  LEA R2, R62, UR44, 0x3 ;  /* 0x0000002c3e027c11 */ /* 0x000fe2000f8e18ff */
[----:B---3--:R-:W-:Y:S06]  /*73f0*/  BAR.SYNC.DEFER_BLOCKING 0x1, 0x80 ;  /* 0x0042000000007b1d */ /* 0x008fec0000010000 */
[----:B------:R-:W-:Y:S05]  /*7400*/  @P0 BRA `(.L_x_115) ;  /* 0x0000000000280947 */ /* 0x000fea0003800000 */
[----:B------:R-:W3:Y:S01]  /*7410*/  LDCU.64 UR6, c[0x0][0x348] ;  /* 0x00006900ff0677ac */ /* 0x000ee20008000a00 */
[----:B------:R-:W-:Y:S02]  /*7420*/  UIADD3 UR9, UPT, UPT, UR49, 0x20, URZ ;  /* 0x0000002031097890 */ /* 0x000fe4000fffe0ff */
[----:B------:R-:W-:Y:S01]  /*7430*/  UIADD3 UR8, UPT, UPT, UR44, 0x1200, URZ ;  /* 0x000012002c087890 */ /* 0x000fe2000fffe0ff */
[----:B------:R-:W-:Y:S01]  /*7440*/  UMOV UR10, UR50 ;  /* 0x00000032000a7c82 */ /* 0x000fe20008000000 */
[----:B------:R-:W-:Y:S01]  /*7450*/  UMOV UR11, UR36 ;  /* 0x00000024000b7c82 */ /* 0x000fe20008000000 */
[----:B---3--:R-:W-:Y:S04]  /*7460*/  UIADD3 UR4, UP0, UPT, UR6, 0x680, URZ ;  /* 0x0000068006047890 */ /* 0x008fe8000ff1e0ff */
[----:B------:R-:W-:Y:S09]  /*7470*/  UIADD3.X UR5, UPT, UPT, URZ, UR7, URZ, UP0, !UPT ;  /* 0x00000007ff057290 */ /* 0x000ff200087fe4ff */
[----:B------:R3:W-:Y:S01]  /*7480*/  UTMASTG.3D [UR8], [UR4] ;  /* 0x00000008040073b5 */ /* 0x0007e20008010000 */
[----:B------:R0:W-:Y:S01]  /*7490*/  UTMACMDFLUSH ;  /* 0x00000000000079b7 */ /* 0x0001e20000000000 */
[----:B---3--:R-:W-:Y:S04]  /*74a0*/  DEPBAR.LE SB0, 0x1 ;  /* 0x000080400000791a */ /* 0x008fe80000000000 */
.L_x_115:
[----:B------:R-:W-:Y:S05]  /*74b0*/  BSYNC.RECONVERGENT B0 ;  /* 0x0000000000007941 */ /* 0x000fea0003800200 */
.L_x_114:
[----:B------:R-:W-:Y:S01]  /*74c0*/  BAR.SYNC.DEFER_BLOCKING 0x1, 0x80 ;  /* 0x0042000000007b1d */ /* 0x000fe20000010000 */
[----:B------:R-:W-:Y:S04]  /*74d0*/  UIADD3 UR4, UPT, UPT, UR46, 0x1, URZ ;  /* 0x000000012e047890 */ /* 0x000fe8000fffe0ff */
[----:B------:R-:W-:Y:S04]  /*74e0*/  UISETP.NE.AND UP0, UPT, UR4, 0x4, UPT ;  /* 0x000000040400788c */ /* 0x000fe8000bf05270 */
[----:B------:R-:W-:Y:S01]  /*74f0*/  USEL UR45, UR4, URZ, UP0 ;  /* 0x000000ff042d7287 */ /* 0x000fe20008000000 */
[----:B------:R3:W-:Y:S01]  /*7500*/  @P6 SYNCS.ARRIVE.TRANS64.RED.A1T0 RZ, [R0+URZ], RZ ;  /* 0x000000ff00ff69a7 */ /* 0x0007e200081004ff */
[----:B------:R-:W-:Y:S01]  /*7510*/  BSSY B1, `(.L_x_116) ;  /* 0x0000014000017945 */ /* 0x000fe20003800000 */
[----:B------:R-:W4:Y:S02]  /*7520*/  @P6 SYNCS.PHASECHK.TRANS64.TRYWAIT P0, [R2+URZ+0x40], R3 ;  /* 0x00004003020065a7 */ /* 0x000f2400080011ff */
[----:B----4-:R-:W-:Y:S01]  /*7530*/  @P6 SEL R64, RZ, 0x1, !P0 ;  /* 0x00000001ff406807 */ /* 0x010fe20004000000 */
[----:B---3--:R-:W-:Y:S06]  /*7540*/  @!P6 BRA `(.L_x_117) ;  /* 0x000000000040e947 */ /* 0x008fec0003800000 */
[----:B------:R-:W-:Y:S01]  /*7550*/  ISETP.NE.AND P1, PT, R65, RZ, PT ;  /* 0x000000ff4100720c */ /* 0x000fe20003f25270 */
[----:B------:R-:W-:Y:S01]  /*7560*/  BSSY B0, `(.L_x_118) ;  /* 0x0000009000007945 */ /* 0x000fe20003800000 */
[----:B------:R-:W-:Y:S11]  /*7570*/  ISETP.NE.AND P0, PT, R64, RZ, PT ;  /* 0x000000ff4000720c */ /* 0x000ff60003f05270 */
[----:B------:R-:W-:Y:S05]  /*7580*/  @P1 IMAD R3, R62, 0x1000, R63 ;  /* 0x000010003e031824 */ /* 0x000fea00078e023f */
[----:B------:R-:W-:Y:S05]  /*7590*/  @P1 IADD3 R0, PT, PT, R3, UR44, RZ ;  /* 0x0000002c03001c10 */ /* 0x000fea000fffe0ff */
[----:B------:R-:W-:Y:S01]  /*75a0*/  @P1 IMAD.IADD R0, R55, 0x1, R0 ;  /* 0x0000000137001824 */ /* 0x000fe200078e0200 */
[----:B------:R-:W-:Y:S06]  /*75b0*/  @P0 BRA `(.L_x_119) ;  /* 0x00000000000c0947 */ /* 0x000fec0003800000 */
[----:B------:R-:W-:Y:S04]  /*75c0*/  SHF.L.U32 R4, R54, 0x1f, RZ ;  /* 0x0000001f36047819 */ /* 0x000fe800000006ff */
[----:B------:R-:W3:Y:S02]  /*75d0*/  SYNCS.PHASECHK.TRANS64.TRYWAIT P0, [R2+URZ+0x40], R4 ;  /* 0x00004004020075a7 */ /* 0x000ee400080011ff */
[----:B---3--:R-:W-:Y:S05]  /*75e0*/  @!P0 BRA `(.L_x_120) ;  /* 0x0000001c00948947 */ /* 0x008fea0003800000 */
.L_x_119:
[----:B------:R-:W-:Y:S05]  /*75f0*/  BSYNC B0 ;  /* 0x0000000000007941 */ /* 0x000fea0003800000 */
.L_x_118:
[----:B------:R-:W-:Y:S02]  /*7600*/  ISETP.NE.AND P0, PT, R65, RZ, PT ;  /* 0x000000ff4100720c */ /* 0x000fe40003f05270 */
[----:B------:R-:W-:Y:S11]  /*7610*/  IADD3 R62, PT, PT, R62, 0x1, RZ ;  /* 0x000000013e3e7810 */ /* 0x000ff60007ffe0ff */
[----:B------:R-:W-:Y:S05]  /*7620*/  @P0 WARPSYNC.ALL ;  /* 0x0000000000000948 */ /* 0x000fea0003800000 */
[----:B------:R4:W1:Y:S04]  /*7630*/  @P0 LDSM.16.M88.4 R28, [R3+UR44+0x200] ;  /* 0x0002002c031c083b */ /* 0x0008680008000200 */
[----:B------:R4:W1:Y:S02]  /*7640*/  @P0 LDSM.16.M88.4 R36, [R0+0x200] ;  /* 0x000200000024083b */ /* 0x0008640000000200 */
.L_x_117:
[----:B------:R-:W-:Y:S05]  /*7650*/  BSYNC B1 ;  /* 0x0000000000017941 */ /* 0x000fea0003800000 */
.L_x_116:
[----:B----4-:R-:W-:Y:S05]  /*7660*/  VIADD R0, R25, 0x40 ;  /* 0x0000004019007836 */ /* 0x010fea0000000000 */
[----:B------:R-:W-:Y:S04]  /*7670*/  SHF.R.U32.HI R0, RZ, 0x15, R0 ;  /* 0x00000015ff007819 */ /* 0x000fe80000011600 */
[----:B------:R-:W-:Y:S11]  /*7680*/  LOP3.LUT P0, RZ, R0, 0x3, R46, 0x48, !PT ;  /* 0x0000000300ff7812 */ /* 0x000ff6000780482e */
[----:B------:R-:W-:Y:S02]  /*7690*/  @!UPT UIADD3 URZ, UPT, UPT, URZ, URZ, URZ ;  /* 0x000000fffffff290 */ /* 0x000fe4000fffe0ff */
[----:B------:R-:W-:Y:S05]  /*76a0*/  @!P0 BRA `(.L_x_121) ;  /* 0x0000000000408947 */ /* 0x000fea0003800000 */
[----:B------:R-:W4:Y:S01]  /*76b0*/  LDCU.64 UR8, c[0x4][0x70] ;  /* 0x01000e00ff0877ac */ /* 0x000f220008000a00 */
[----:B------:R-:W-:Y:S01]  /*76c0*/  MOV R3, 0x0 ;  /* 0x0000000000037802 */ /* 0x000fe20000000f00 */
[----:B------:R-:W-:Y:S02]  /*76d0*/  HFMA2 R12, -RZ, RZ, 0, 5.9604644775390625e-08 ;  /* 0x00000001ff0c7431 */ /* 0x000fe400000001ff */
[----:B-1----:R-:W-:Y:S02]  /*76e0*/  IMAD.MOV.U32 R8, RZ, RZ, 0x192 ;  /* 0x00000192ff087424 */ /* 0x002fe400078e00ff */
[----:B------:R-:W-:Y:S01]  /*76f0*/  IMAD.MOV.U32 R13, RZ, RZ, RZ ;  /* 0x000000ffff0d7224 */ /* 0x000fe200078e00ff */
[----:B------:R-:W1:Y:S01]  /*7700*/  LDCU.64 UR6, c[0x4][0x78] ;  /* 0x01000f00ff0677ac */ /* 0x000e620008000a00 */
[----:B---3--:R-:W3:Y:S01]  /*7710*/  LDC.64 R2, c[0x4][R3] ;  /* 0x0100000003027b82 */ /* 0x008ee20000000a00 */
[----:B------:R-:W5:Y:S01]  /*7720*/  LDCU.64 UR4, c[0x4][0x10] ;  /* 0x01000200ff0477ac */ /* 0x000f620008000a00 */
[----:B----4-:R-:W-:Y:S01]  /*7730*/  MOV R5, UR9 ;  /* 0x0000000900057c02 */ /* 0x010fe20008000f00 */
[----:B------:R-:W-:Y:S01]  /*7740*/  IMAD.U32 R4, RZ, RZ, UR8 ;  /* 0x00000008ff047e24 */ /* 0x000fe2000f8e00ff */
[----:B-1----:R-:W-:Y:S01]  /*7750*/  MOV R7, UR7 ;  /* 0x0000000700077c02 */ /* 0x002fe20008000f00 */
[----:B------:R-:W-:Y:S01]  /*7760*/  IMAD.U32 R6, RZ, RZ, UR6 ;  /* 0x00000006ff067e24 */ /* 0x000fe2000f8e00ff */
[----:B-----5:R-:W-:Y:S01]  /*7770*/  MOV R11, UR5 ;  /* 0x00000005000b7c02 */ /* 0x020fe20008000f00 */
[----:B------:R-:W-:Y:S02]  /*7780*/  IMAD.U32 R10, RZ, RZ, UR4 ;  /* 0x00000004ff0a7e24 */ /* 0x000fe4000f8e00ff */
[----:B------:R-:W-:Y:S07]  /*7790*/  LEPC R20, `(.L_x_121) ;  /* 0x000000001014794e */ /* 0x000fee0000000000 */
[----:B--23--:R-:W-:Y:S05]  /*77a0*/  CALL.ABS.NOINC R2 ;  /* 0x0000000002007343 */ /* 0x00cfea0003c00000 */
.L_x_121:
[----:B-1----:R-:W-:Y:S01]  /*77b0*/  SHF.L.U32 R3, R28, 0x10, RZ ;  /* 0x000000101c037819 */ /* 0x002fe200000006ff */
[----:B------:R-:W-:Y:S05]  /*77c0*/  WARPSYNC.ALL ;  /* 0x0000000000007948 */ /* 0x000fea0003800000 */
[----:B------:R-:W-:Y:S01]  /*77d0*/  R2UR UR4, R25 ;  /* 0x00000000190472ca */ /* 0x000fe200000e0000 */
[----:B------:R-:W-:Y:S01]  /*77e0*/  BSSY.RECONVERGENT B0, `(.L_x_122) ;  /* 0x0000056000007945 */ /* 0x000fe20003800200 */
[----:B------:R-:W-:Y:S02]  /*77f0*/  SHF.L.U32 R20, R30, 0x10, RZ ;  /* 0x000000101e147819 */ /* 0x000fe400000006ff */
[----:B------:R-:W-:Y:S02]  /*7800*/  ISETP.NE.AND P6, PT, R59, RZ, PT ;  /* 0x000000ff3b00720c */ /* 0x000fe40003fc5270 */
[----:B------:R-:W-:Y:S07]  /*7810*/  ISETP.NE.AND P0, PT, R56, RZ, PT ;  /* 0x000000ff3800720c */ /* 0x000fee0003f05270 */
[----:B---3--:R-:W1:Y:S02]  /*7820*/  LDTM.16dp256bit.x4 R4, tmem[UR4+0x40] ;  /* 0x00004004000479ee */ /* 0x008e640008120000 */
        /* <DEDUP_REMOVED lines=60> */
[----:B------:R-:W-:Y:S02]  /*7bf0*/  LEA R3, R62, UR44, 0x3 ;  /* 0x0000002c3e037c11 */ /* 0x000fe4000f8e18ff */
[----:B------:R-:W-:Y:S01]  /*7c00*/  @P6 PRMT R0, R0, 0x654, R2 ;  /* 0x0000065400006816 */ /* 0x000fe20000000002 */
[----:B------:R-:W-:Y:S01]  /*7c10*/  @!PT LDS RZ, [RZ] ;  /* 0x00000000fffff984 */ /* 0x000fe20000000800 */
[----:B------:R-:W-:Y:S01]  /*7c20*/  @!PT LDS RZ, [RZ] ;  /* 0x00000000fffff984 */ /* 0x000fe20000000800 */
[----:B------:R-:W-:Y:S01]  /*7c30*/  @!PT LDS RZ, [RZ] ;  /* 0x00000000fffff984 */ /* 0x000fe20000000800 */
[----:B------:R-:W-:Y:S01]  /*7c40*/  @!PT LDS RZ, [RZ] ;  /* 0x00000000fffff984 */ /* 0x000fe20000000800 */
[----:B------:R3:W-:Y:S06]  /*7c50*/  MEMBAR.ALL.CTA ;  /* 0x0000000000007992 */ /* 0x0007ec0000008000 */
[----:B---3--:R-:W3:Y:S01]  /*7c60*/  FENCE.VIEW.ASYNC.S ;  /* 0x00000000000073c6 */ /* 0x008ee20000000000 */
[----:B------:R-:W-:Y:S01]  /*7c70*/  @P6 SHF.L.U32 R2, R54, 0x1f, RZ ;  /* 0x0000001f36026819 */ /* 0x000fe200000006ff */
        /* <DEDUP_REMOVED lines=12> */
.L_x_123:
[----:B------:R-:W-:Y:S05]  /*7d40*/  BSYNC.RECONVERGENT B0 ;  /* 0x0000000000007941 */ /* 0x000fea0003800200 */
.L_x_122:
        /* <DEDUP_REMOVED lines=19> */
.L_x_127:
[----:B------:R-:W-:Y:S05]  /*7e80*/  BSYNC B0 ;  /* 0x0000000000007941 */ /* 0x000fea0003800000 */
.L_x_126:
[----:B------:R-:W-:Y:S11]  /*7e90*/  ISETP.NE.AND P0, PT, R65, RZ, PT ;  /* 0x000000ff4100720c */ /* 0x000ff60003f05270 */
[----:B------:R-:W-:Y:S02]  /*7ea0*/  @!UPT UIADD3 URZ, UPT, UPT, URZ, URZ, URZ ;  /* 0x000000fffffff290 */ /* 0x000fe4000fffe0ff */
[----:B------:R-:W-:Y:S05]  /*7eb0*/  @P0 WARPSYNC.ALL ;  /* 0x0000000000000948 */ /* 0x000fea0003800000 */
[----:B------:R4:W1:Y:S04]  /*7ec0*/  @P0 LDSM.16.M88.4 R28, [R62+UR44+0x200] ;  /* 0x0002002c3e1c083b */ /* 0x0008680008000200 */
[----:B------:R4:W1:Y:S02]  /*7ed0*/  @P0 LDSM.16.M88.4 R36, [R2+0x200] ;  /* 0x000200000224083b */ /* 0x0008640000000200 */
.L_x_125:
[----:B------:R-:W-:Y:S05]  /*7ee0*/  BSYNC B1 ;  /* 0x0000000000017941 */ /* 0x000fea0003800000 */
.L_x_124:
[----:B---3--:R-:W-:Y:S05]  /*7ef0*/  VIADD R0, R25, 0x60 ;  /* 0x0000006019007836 */ /* 0x008fea0000000000 */
[----:B------:R-:W-:Y:S04]  /*7f00*/  SHF.R.U32.HI R0, RZ, 0x15, R0 ;  /* 0x00000015ff007819 */ /* 0x000fe80000011600 */
[----:B------:R-:W-:Y:S11]  /*7f10*/  LOP3.LUT P0, RZ, R0, 0x3, R46, 0x48, !PT ;  /* 0x0000000300ff7812 */ /* 0x000ff6000780482e */
[----:B------:R-:W-:Y:S02]  /*7f20*/  @!UPT UIADD3 URZ, UPT, UPT, URZ, URZ, URZ ;  /* 0x000000fffffff290 */ /* 0x000fe4000fffe0ff */
[----:B------:R-:W-:Y:S05]  /*7f30*/  @!P0 BRA `(.L_x_129) ;  /* 0x0000000000408947 */ /* 0x000fea0003800000 */
[----:B------:R-:W3:Y:S01]  /*7f40*/  LDCU.64 UR8, c[0x4][0x70] ;  /* 0x01000e00ff0877ac */ /* 0x000ee20008000a00 */
[----:B------:R-:W-:Y:S01]  /*7f50*/  MOV R3, 0x0 ;  /* 0x0000000000037802 */ /* 0x000fe20000000f00 */
[----:B------:R-:W-:Y:S02]  /*7f60*/  HFMA2 R12, -RZ, RZ, 0, 5.9604644775390625e-08 ;  /* 0x00000001ff0c7431 */ /* 0x000fe400000001ff */
[----:B-1----:R-:W-:Y:S02]  /*7f70*/  IMAD.MOV.U32 R8, RZ, RZ, 0x192 ;  /* 0x00000192ff087424 */ /* 0x002fe400078e00ff */
[----:B------:R-:W-:Y:S01]  /*7f80*/  IMAD.MOV.U32 R13, RZ, RZ, RZ ;  /* 0x000000ffff0d7224 */ /* 0x000fe200078e00ff */
[----:B------:R-:W1:Y:S01]  /*7f90*/  LDCU.64 UR6, c[0x4][0x78] ;  /* 0x01000f00ff0677ac */ /* 0x000e620008000a00 */
[----:B----4-:R-:W4:Y:S01]  /*7fa0*/  LDC.64 R2, c[0x4][R3] ;  /* 0x0100000003027b82 */ /* 0x010f220000000a00 */
        /* <DEDUP_REMOVED lines=9> */
.L_x_129:
[----:B------:R-:W-:Y:S01]  /*8040*/  ISETP.NE.AND P0, PT, R56, RZ, PT ;  /* 0x000000ff3800720c */ /* 0x000fe20003f05270 */
[----:B------:R-:W-:Y:S05]  /*8050*/  WARPSYNC.ALL ;  /* 0x0000000000007948 */ /* 0x000fea0003800000 */
[----:B------:R-:W-:Y:S01]  /*8060*/  R2UR UR4, R25 ;  /* 0x00000000190472ca */ /* 0x000fe200000e0000 */
[----:B------:R-:W-:Y:S01]  /*8070*/  BSSY.RECONVERGENT B0, `(.L_x_130) ;  /* 0x0000053000007945 */ /* 0x000fe20003800200 */
[C---:B-1----:R-:W-:Y:S02]  /*8080*/  SHF.L.U32 R0, R28.reuse, 0x10, RZ ;  /* 0x000000101c007819 */ /* 0x042fe400000006ff */
[----:B----4-:R-:W-:Y:S02]  /*8090*/  LOP3.LUT R2, R28, 0xffff0000, RZ, 0xc0, !PT ;  /* 0xffff00001c027812 */ /* 0x010fe400078ec0ff */
[C---:B------:R-:W-:Y:S02]  /*80a0*/  SHF.L.U32 R3, R29.reuse, 0x10, RZ ;  /* 0x000000101d037819 */ /* 0x040fe400000006ff */
[----:B------:R-:W-:Y:S02]  /*80b0*/  LOP3.LUT R20, R29, 0xffff0000, RZ, 0xc0, !PT ;  /* 0xffff00001d147812 */ /* 0x000fe400078ec0ff */
[C---:B------:R-:W-:Y:S02]  /*80c0*/  SHF.L.U32 R21, R30.reuse, 0x10, RZ ;  /* 0x000000101e157819 */ /* 0x040fe400000006ff */
[----:B------:R-:W-:Y:S01]  /*80d0*/  LOP3.LUT R25, R30, 0xffff0000, RZ, 0xc0, !PT ;  /* 0xffff00001e197812 */ /* 0x000fe200078ec0ff */
[----:B------:R-:W1:Y:S01]  /*80e0*/  LDTM.16dp256bit.x4 R4, tmem[UR4+0x60] ;  /* 0x00006004000479ee */ /* 0x000e620008120000 */
[----:B------:R-:W-:Y:S01]  /*80f0*/  R2UR UR4, R26 ;  /* 0x000000001a0472ca */ /* 0x000fe200000e0000 */
[----:B------:R-:W-:Y:S01]  /*8100*/  NOP ;  /* 0x0000000000007918 */ /* 0x000fe20000000000 */
[C---:B------:R-:W-:Y:S02]  /*8110*/  SHF.L.U32 R26, R31.reuse, 0x10, RZ ;  /* 0x000000101f1a7819 */ /* 0x040fe400000006ff */
[----:B------:R-:W-:Y:S02]  /*8120*/  LOP3.LUT R28, R31, 0xffff0000, RZ, 0xc0, !PT ;  /* 0xffff00001f1c7812 */ /* 0x000fe400078ec0ff */
[C---:B------:R-:W-:Y:S02]  /*8130*/  SHF.L.U32 R29, R36.reuse, 0x10, RZ ;  /* 0x00000010241d7819 */ /* 0x040fe400000006ff */
[----:B------:R-:W-:Y:S02]  /*8140*/  LOP3.LUT R30, R36, 0xffff0000, RZ, 0xc0, !PT ;  /* 0xffff0000241e7812 */ /* 0x000fe400078ec0ff */
[C---:B------:R-:W-:Y:S02]  /*8150*/  SHF.L.U32 R31, R37.reuse, 0x10, RZ ;  /* 0x00000010251f7819 */ /* 0x040fe400000006ff */
[----:B------:R-:W-:Y:S01]  /*8160*/  LOP3.LUT R32, R37, 0xffff0000, RZ, 0xc0, !PT ;  /* 0xffff000025207812 */ /* 0x000fe200078ec0ff */
[----:B------:R-:W-:Y:S01]  /*8170*/  UIADD3 UR4, UPT, UPT, UR4, 0xd0, URZ ;  /* 0x000000d004047890 */ /* 0x000fe2000fffe0ff */
[C---:B------:R-:W-:Y:S02]  /*8180*/  SHF.L.U32 R33, R38.reuse, 0x10, RZ ;  /* 0x0000001026217819 */ /* 0x040fe400000006ff */
[----:B------:R-:W-:Y:S01]  /*8190*/  LOP3.LUT R34, R38, 0xffff0000, RZ, 0xc0, !PT ;  /* 0xffff000026227812 */ /* 0x000fe200078ec0ff */
[----:B------:R-:W-:Y:S01]  /*81a0*/  UPRMT UR4, UR47, 0x654, UR4 ;  /* 0x000006542f047896 */ /* 0x000fe20008000004 */
[C---:B------:R-:W-:Y:S02]  /*81b0*/  SHF.L.U32 R35, R39.reuse, 0x10, RZ ;  /* 0x0000001027237819 */ /* 0x040fe400000006ff */
[----:B------:R-:W-:Y:S01]  /*81c0*/  LOP3.LUT R36, R39, 0xffff0000, RZ, 0xc0, !PT ;  /* 0xffff000027247812 */ /* 0x000fe200078ec0ff */
[C---:B-1----:R-:W-:Y:S01]  /*81d0*/  FMUL R4, R24.reuse, R4 ;  /* 0x0000000418047220 */ /* 0x042fe20000400000 */
[C---:B------:R-:W-:Y:S01]  /*81e0*/  FMUL R5, R24.reuse, R5 ;  /* 0x0000000518057220 */ /* 0x040fe20000400000 */
[C---:B------:R-:W-:Y:S03]  /*81f0*/  FMUL R6, R24.reuse, R6 ;  /* 0x0000000618067220 */ /* 0x040fe60000400000 */
[----:B------:R-:W-:Y:S01]  /*8200*/  SYNCS.ARRIVE.TRANS64.RED.A1T0 RZ, [UR4], RZ ;  /* 0x000000ffffff79a7 */ /* 0x000fe20008100404 */
[C---:B------:R-:W-:Y:S01]  /*8210*/  FFMA R4, R27.reuse, R0, R4 ;  /* 0x000000001b047223 */ /* 0x040fe20000000004 */
[C---:B------:R-:W-:Y:S01]  /*8220*/  FFMA R5, R27.reuse, R2, R5 ;  /* 0x000000021b057223 */ /* 0x040fe20000000005 */
[----:B------:R-:W-:Y:S01]  /*8230*/  FFMA R6, R27, R3, R6 ;  /* 0x000000031b067223 */ /* 0x000fe20000000006 */
[C---:B------:R-:W-:Y:S01]  /*8240*/  FMUL R7, R24.reuse, R7 ;  /* 0x0000000718077220 */ /* 0x040fe20000400000 */
[C---:B------:R-:W-:Y:S01]  /*8250*/  FMUL R8, R24.reuse, R8 ;  /* 0x0000000818087220 */ /* 0x040fe20000400000 */
[C---:B------:R-:W-:Y:S01]  /*8260*/  FMUL R9, R24.reuse, R9 ;  /* 0x0000000918097220 */ /* 0x040fe20000400000 */
[----:B------:R-:W-:Y:S01]  /*8270*/  F2FP.BF16.F32.PACK_AB R4, R5, R4 ;  /* 0x000000040504723e */ /* 0x000fe200000010ff */
[C---:B------:R-:W-:Y:S01]  /*8280*/  FFMA R7, R27.reuse, R20, R7 ;  /* 0x000000141b077223 */ /* 0x040fe20000000007 */
[C---:B------:R-:W-:Y:S01]  /*8290*/  FFMA R8, R27.reuse, R21, R8 ;  /* 0x000000151b087223 */ /* 0x040fe20000000008 */
[C---:B------:R-:W-:Y:S01]  /*82a0*/  FFMA R9, R27.reuse, R25, R9 ;  /* 0x000000191b097223 */ /* 0x040fe20000000009 */
[C---:B------:R-:W-:Y:S01]  /*82b0*/  FMUL R0, R24.reuse, R10 ;  /* 0x0000000a18007220 */ /* 0x040fe20000400000 */
[C---:B------:R-:W-:Y:S01]  /*82c0*/  FMUL R2, R24.reuse, R11 ;  /* 0x0000000b18027220 */ /* 0x040fe20000400000 */
[C---:B------:R-:W-:Y:S01]  /*82d0*/  FMUL R3, R24.reuse, R12 ;  /* 0x0000000c18037220 */ /* 0x040fe20000400000 */
[C---:B------:R-:W-:Y:S01]  /*82e0*/  FMUL R10, R24.reuse, R13 ;  /* 0x0000000d180a7220 */ /* 0x040fe20000400000 */
[C---:B------:R-:W-:Y:S01]  /*82f0*/  FFMA R0, R27.reuse, R26, R0 ;  /* 0x0000001a1b007223 */ /* 0x040fe20000000000 */
[C---:B------:R-:W-:Y:S01]  /*8300*/  FMUL R11, R24.reuse, R14 ;  /* 0x0000000e180b7220 */ /* 0x040fe20000400000 */
[C---:B------:R-:W-:Y:S01]  /*8310*/  FFMA R2, R27.reuse, R28, R2 ;  /* 0x0000001c1b027223 */ /* 0x040fe20000000002 */
[C---:B------:R-:W-:Y:S01]  /*8320*/  FMUL R15, R24.reuse, R15 ;  /* 0x0000000f180f7220 */ /* 0x040fe20000400000 */
[C---:B------:R-:W-:Y:S01]  /*8330*/  FMUL R12, R24.reuse, R16 ;  /* 0x00000010180c7220 */ /* 0x040fe20000400000 */
[C---:B------:R-:W-:Y:S01]  /*8340*/  FFMA R3, R27.reuse, R29, R3 ;  /* 0x0000001d1b037223 */ /* 0x040fe20000000003 */
[C---:B------:R-:W-:Y:S01]  /*8350*/  FMUL R13, R24.reuse, R17 ;  /* 0x00000011180d7220 */ /* 0x040fe20000400000 */
[C---:B------:R-:W-:Y:S01]  /*8360*/  FFMA R10, R27.reuse, R30, R10 ;  /* 0x0000001e1b0a7223 */ /* 0x040fe2000000000a */
[C---:B------:R-:W-:Y:S01]  /*8370*/  FMUL R14, R24.reuse, R18 ;  /* 0x00000012180e7220 */ /* 0x040fe20000400000 */
[C---:B------:R-:W-:Y:S01]  /*8380*/  FFMA R11, R27.reuse, R31, R11 ;  /* 0x0000001f1b0b7223 */ /* 0x040fe2000000000b */
[C---:B------:R-:W-:Y:S01]  /*8390*/  FFMA R15, R27.reuse, R32, R15 ;  /* 0x000000201b0f7223 */ /* 0x040fe2000000000f */
[----:B------:R-:W-:Y:S01]  /*83a0*/  FMUL R19, R24, R19 ;  /* 0x0000001318137220 */ /* 0x000fe20000400000 */
[C---:B------:R-:W-:Y:S01]  /*83b0*/  FFMA R12, R27.reuse, R33, R12 ;  /* 0x000000211b0c7223 */ /* 0x040fe2000000000c */
[C---:B------:R-:W-:Y:S01]  /*83c0*/  FFMA R13, R27.reuse, R34, R13 ;  /* 0x000000221b0d7223 */ /* 0x040fe2000000000d */
[----:B------:R-:W-:Y:S01]  /*83d0*/  FFMA R14, R27, R35, R14 ;  /* 0x000000231b0e7223 */ /* 0x000fe2000000000e */
[----:B------:R-:W-:Y:S01]  /*83e0*/  F2FP.BF16.F32.PACK_AB R5, R7, R6 ;  /* 0x000000060705723e */ /* 0x000fe200000010ff */
[----:B------:R-:W-:Y:S01]  /*83f0*/  FFMA R19, R27, R36, R19 ;  /* 0x000000241b137223 */ /* 0x000fe20000000013 */
[----:B------:R-:W-:Y:S02]  /*8400*/  F2FP.BF16.F32.PACK_AB R6, R9, R8 ;  /* 0x000000080906723e */ /* 0x000fe400000010ff */
        /* <DEDUP_REMOVED lines=25> */
.L_x_131:
[----:B------:R-:W-:Y:S05]  /*85a0*/  BSYNC.RECONVERGENT B0 ;  /* 0x0000000000007941 */ /* 0x000fea0003800200 */
.L_x_130:
[----:B------:R-:W-:Y:S01]  /*85b0*/  BAR.SYNC.DEFER_BLOCKING 0x1, 0x80 ;  /* 0x0042000000007b1d */ /* 0x000fe20000010000 */
[----:B------:R-:W-:Y:S01]  /*85c0*/  UISETP.NE.AND UP0, UPT, UR52, -0x4, UPT ;  /* 0xfffffffc3400788c */ /* 0x000fe2000bf05270 */
[----:B------:R-:W-:Y:S08]  /*85d0*/  IADD3 R22, PT, PT, R22, 0x1, RZ ;  /* 0x0000000116167810 */ /* 0x000ff00007ffe0ff */
[----:B------:R-:W-:Y:S05]  /*85e0*/  BRA.U !UP0, `(.L_x_132) ;  /* 0x0000000108287547 */ /* 0x000fea000b800000 */
[----:B------:R-:W-:Y:S01]  /*85f0*/  ISETP.NE.AND P0, PT, R59, RZ, PT ;  /* 0x000000ff3b00720c */ /* 0x000fe20003f05270 */
[----:B------:R-:W-:Y:S01]  /*8600*/  IMAD.U32 R2, RZ, RZ, UR46 ;  /* 0x0000002eff027e24 */ /* 0x000fe2000f8e00ff */
[----:B------:R-:W-:Y:S01]  /*8610*/  UIADD3 UR4, UPT, UPT, UR46, 0x1, URZ ;  /* 0x000000012e047890 */ /* 0x000fe2000fffe0ff */
[----:B------:R-:W-:Y:S03]  /*8620*/  IMAD.U32 R0, RZ, RZ, UR47 ;  /* 0x0000002fff007e24 */ /* 0x000fe6000f8e00ff */
[----:B------:R-:W-:Y:S04]  /*8630*/  UISETP.NE.AND UP0, UPT, UR4, 0x4, UPT ;  /* 0x000000040400788c */ /* 0x000fe8000bf05270 */
[----:B------:R-:W-:Y:S03]  /*8640*/  USEL UR46, UR4, URZ, UP0 ;  /* 0x000000ff042e7287 */ /* 0x000fe60008000000 */
[----:B------:R-:W-:Y:S05]  /*8650*/  @P0 LEA R2, R2, UR44, 0x3 ;  /* 0x0000002c02020c11 */ /* 0x000fea000f8e18ff */
[----:B------:R-:W-:Y:S05]  /*8660*/  @P0 VIADD R2, R2, 0x60 ;  /* 0x0000006002020836 */ /* 0x000fea0000000000 */
[----:B------:R-:W-:Y:S04]  /*8670*/  @P0 PRMT R0, R0, 0x654, R2 ;  /* 0x0000065400000816 */ /* 0x000fe80000000002 */
[----:B------:R3:W-:Y:S03]  /*8680*/  @P0 SYNCS.ARRIVE.TRANS64.RED.A1T0 RZ, [R0+URZ], RZ ;  /* 0x000000ff00ff09a7 */ /* 0x0007e600081004ff */
.L_x_132:
[----:B------:R-:W-:Y:S01]  /*8690*/  R2UR UR4, R47 ;  /* 0x000000002f0472ca */ /* 0x000fe200000e0000 */
[----:B------:R-:W-:Y:S01]  /*86a0*/  UISETP.NE.AND UP0, UPT, UR62, URZ, UPT ;  /* 0x000000ff3e00728c */ /* 0x000fe2000bf05270 */
[----:B------:R-:W-:Y:S01]  /*86b0*/  ISETP.NE.AND P0, PT, R51, 0x2, PT ;  /* 0x000000023300780c */ /* 0x000fe20003f05270 */
[----:B------:R-:W-:Y:S01]  /*86c0*/  UIADD3 UR28, UPT, UPT, UR37, UR63, URZ ;  /* 0x0000003f251c7290 */ /* 0x000fe2000fffe0ff */
[----:B------:R-:W-:Y:S01]  /*86d0*/  ISETP.NE.AND P1, PT, R22, 0x4, PT ;  /* 0x000000041600780c */ /* 0x000fe20003f25270 */
[----:B------:R-:W-:Y:S01]  /*86e0*/  UIADD3 UR52, UPT, UPT, UR52, 0x4, URZ ;  /* 0x0000000434347890 */ /* 0x000fe2000fffe0ff */
[----:B------:R-:W-:Y:S01]  /*86f0*/  SEL R2, RZ, 0x1, P0 ;  /* 0x00000001ff027807 */ /* 0x000fe20000000000 */
[----:B------:R-:W-:Y:S01]  /*8700*/  UMOV UR36, UR61 ;  /* 0x0000003d00247c82 */ /* 0x000fe20008000000 */
[----:B---3--:R-:W-:Y:S02]  /*8710*/  SEL R0, RZ, 0x1, P1 ;  /* 0x00000001ff007807 */ /* 0x008fe40000800000 */
[----:B------:R-:W-:Y:S02]  /*8720*/  LOP3.LUT R52, R52, R2, RZ, 0x3c, !PT ;  /* 0x0000000234347212 */ /* 0x000fe400078e3cff */
[----:B------:R-:W-:Y:S01]  /*8730*/  LOP3.LUT R53, R53, R0, RZ, 0x3c, !PT ;  /* 0x0000000035357212 */ /* 0x000fe200078e3cff */
[----:B------:R-:W-:Y:S01]  /*8740*/  UIADD3 UR24, UPT, UPT, UR38, UR4, URZ ;  /* 0x0000000426187290 */ /* 0x000fe2000fffe0ff */
[----:B------:R-:W-:Y:S02]  /*8750*/  SEL R51, R51, RZ, P0 ;  /* 0x000000ff33337207 */ /* 0x000fe40000000000 */
[----:B------:R-:W-:Y:S01]  /*8760*/  SEL R22, R22, RZ, P1 ;  /* 0x000000ff16167207 */ /* 0x000fe20000800000 */
[----:B------:R-:W-:Y:S08]  /*8770*/  BRA.U UP0, `(.L_x_133) ;  /* 0xffffffcd00a47547 */ /* 0x000ff0000b83ffff */
[----:B------:R-:W-:-:S13]  /*8780*/  R2UR UR4, R48 ;  /* 0x00000000300472ca */ /* 0x000fda00000e0000 */
[----:B------:R-:W-:-:S09]  /*8790*/  UISETP.NE.AND UP0, UPT, UR4, URZ, UPT ;  /* 0x000000ff0400728c */ /* 0x000fd2000bf05270 */
[----:B------:R-:W-:Y:S05]  /*87a0*/  BRA.U !UP0, `(.L_x_134) ;  /* 0x0000000108487547 */ /* 0x000fea000b800000 */
[----:B------:R-:W3:Y:S02]  /*87b0*/  LDCU.64 UR4, c[0x0][0x890] ;  /* 0x00011200ff0477ac */ /* 0x000ee40008000a00 */
[----:B---3--:R-:W-:-:S04]  /*87c0*/  UISETP.NE.U32.AND UP0, UPT, UR4, URZ, UPT ;  /* 0x000000ff0400728c */ /* 0x008fc8000bf05070 */
[----:B------:R-:W-:-:S09]  /*87d0*/  UISETP.NE.AND.EX UP0, UPT, UR5, URZ, UPT, UP0 ;  /* 0x000000ff0500728c */ /* 0x000fd2000bf05300 */
[----:B------:R-:W-:Y:S05]  /*87e0*/  BRA.U UP0, `(.L_x_135) ;  /* 0x00000001000c7547 */ /* 0x000fea000b800000 */
[----:B------:R-:W-:-:S13]  /*87f0*/  FSETP.NEU.AND P0, PT, R27, RZ, PT ;  /* 0x000000ff1b00720b */ /* 0x000fda0003f0d000 */
[----:B------:R-:W-:Y:S05]  /*8800*/  @!P0 EXIT ;  /* 0x000000000000894d */ /* 0x000fea0003800000 */
[----:B------:R-:W-:Y:S05]  /*8810*/  BRA `(.L_x_134) ;  /* 0x00000000002c7947 */ /* 0x000fea0003800000 */
.L_x_135:
[----:B------:R-:W-:Y:S01]  /*8820*/  ISETP.NE.AND P0, PT, R50, RZ, PT ;  /* 0x000000ff3200720c */ /* 0x000fe20003f05270 */
[----:B------:R-:W-:-:S12]  /*8830*/  BSSY.RECONVERGENT B0, `(.L_x_134) ;  /* 0x0000009000007945 */ /* 0x000fd80003800200 */
[----:B------:R-:W-:Y:S05]  /*8840*/  @P0 BRA `(.L_x_136) ;  /* 0x0000000000140947 */ /* 0x000fea0003800000 */
[----:B------:R-:W3:Y:S02]  /*8850*/  LDCU.64 UR4, c[0x0][0x888] ;  /* 0x00011100ff0477ac */ /* 0x000ee40008000a00 */
[----:B---3--:R-:W-:-:S04]  /*8860*/  ISETP.NE.U32.AND P0, PT, RZ, UR4, PT ;  /* 0x00000004ff007c0c */ /* 0x008fc8000bf05070 */
[----:B------:R-:W-:-:S13]  /*8870*/  ISETP.NE.AND.EX P0, PT, RZ, UR5, PT, P0 ;  /* 0x00000005ff007c0c */ /* 0x000fda000bf05300 */
[----:B------:R-:W-:Y:S05]  /*8880*/  @!P0 EXIT ;  /* 0x000000000000894d */ /* 0x000fea0003800000 */
[----:B------:R-:W-:Y:S05]  /*8890*/  BRA `(.L_x_137) ;  /* 0x0000000000087947 */ /* 0x000fea0003800000 */
.L_x_136:
[----:B------:R-:W-:-:S13]  /*88a0*/  FSETP.NEU.AND P0, PT, R27, RZ, PT ;  /* 0x000000ff1b00720b */ /* 0x000fda0003f0d000 */
[----:B------:R-:W-:Y:S05]  /*88b0*/  @!P0 EXIT ;  /* 0x000000000000894d */ /* 0x000fea0003800000 */
.L_x_137:
[----:B------:R-:W-:Y:S05]  /*88c0*/  BSYNC.RECONVERGENT B0 ;  /* 0x0000000000007941 */ /* 0x000fea0003800200 */
.L_x_134:
[----:B------:R-:W-:Y:S01]  /*88d0*/  ULEA UR4, UR46, UR44, 0x3 ;  /* 0x0000002c2e047291 */ /* 0x000fe2000f8e18ff */
[----:B------:R-:W-:-:S04]  /*88e0*/  DEPBAR.LE SB0, 0x0 ;  /* 0x000080000000791a */ /* 0x000fc80000000000 */
[----:B------:R-:W-:-:S04]  /*88f0*/  UIADD3 UR4, UPT, UPT, UR4, 0x60, URZ ;  /* 0x0000006004047890 */ /* 0x000fc8000fffe0ff */
[----:B------:R-:W-:-:S09]  /*8900*/  UPRMT UR4, UR47, 0x654, UR4 ;  /* 0x000006542f047896 */ /* 0x000fd20008000004 */
[----:B------:R-:W-:Y:S01]  /*8910*/  SYNCS.ARRIVE.TRANS64.RED.A1T0 RZ, [UR4], RZ ;  /* 0x000000ffffff79a7 */ /* 0x000fe20008100404 */
[----:B------:R-:W-:Y:S05]  /*8920*/  EXIT ;  /* 0x000000000000794d */ /* 0x000fea0003800000 */
.L_x_24:
[----:B---3--:R3:W4:Y:S02]  /*8930*/  SYNCS.PHASECHK.TRANS64.TRYWAIT P0, [R0+URZ+0x100], R2 ;  /* 0x00010002000075a7 */ /* 0x00872400080011ff */
[----:B----4-:R-:W-:Y:S05]  /*8940*/  @!P0 NANOSLEEP.SYNCS 0x989680 ;  /* 0x009896800000895d */ /* 0x010fea0003900000 */
[----:B------:R-:W4:Y:S02]  /*8950*/  @!P0 SYNCS.PHASECHK.TRANS64 P0, [R0+URZ+0x100], R2 ;  /* 0x00010002000085a7 */ /* 0x000f2400080010ff */
[----:B----4-:R-:W-:Y:S05]  /*8960*/  @!P0 BRA `(.L_x_24) ;  /* 0xfffffffc00f08947 */ /* 0x010fea000383ffff */
[----:B------:R-:W-:Y:S05]  /*8970*/  BRA `(.L_x_138) ;  /* 0xffffff8c00bc7947 */ /* 0x000fea000383ffff */
.L_x_27:
[----:B--2---:R-:W-:-:S07]  /*8980*/  MOV R0, UR33 ;  /* 0x0000002100007c02 */ /* 0x004fce0008000f00 */
.L_x_139:
[----:B--2---:R2:W3:Y:S02]  /*8990*/  SYNCS.PHASECHK.TRANS64.TRYWAIT P0, [R0+URZ+0x20], R3 ;  /* 0x00002003000075a7 */ /* 0x0044e400080011ff */
[----:B---3--:R-:W-:Y:S05]  /*89a0*/  @!P0 NANOSLEEP.SYNCS 0x989680 ;  /* 0x009896800000895d */ /* 0x008fea0003900000 */
[----:B------:R-:W3:Y:S02]  /*89b0*/  @!P0 SYNCS.PHASECHK.TRANS64 P0, [R0+URZ+0x20], R3 ;  /* 0x00002003000085a7 */ /* 0x000ee400080010ff */
[----:B---3--:R-:W-:Y:S05]  /*89c0*/  @!P0 BRA `(.L_x_139) ;  /* 0xfffffffc00f08947 */ /* 0x008fea000383ffff */
[----:B------:R-:W-:Y:S05]  /*89d0*/  BRA `(.L_x_26) ;  /* 0xffffff9000047947 */ /* 0x000fea000383ffff */
.L_x_34:
[----:B-1----:R-:W-:-:S07]  /*89e0*/  MOV R0, UR33 ;  /* 0x0000002100007c02 */ /* 0x002fce0008000f00 */
.L_x_140:
[----:B-1----:R1:W2:Y:S02]  /*89f0*/  SYNCS.PHASECHK.TRANS64.TRYWAIT P0, [R0+URZ+0x20], R3 ;  /* 0x00002003000075a7 */ /* 0x0022a400080011ff */
[----:B--2---:R-:W-:Y:S05]  /*8a00*/  @!P0 NANOSLEEP.SYNCS 0x989680 ;  /* 0x009896800000895d */ /* 0x004fea0003900000 */
[----:B------:R-:W2:Y:S02]  /*8a10*/  @!P0 SYNCS.PHASECHK.TRANS64 P0, [R0+URZ+0x20], R3 ;  /* 0x00002003000085a7 */ /* 0x000ea400080010ff */
[----:B--2---:R-:W-:Y:S05]  /*8a20*/  @!P0 BRA `(.L_x_140) ;  /* 0xfffffffc00f08947 */ /* 0x004fea000383ffff */
[----:B------:R-:W-:Y:S05]  /*8a30*/  BRA `(.L_x_33) ;  /* 0xffffff9000f87947 */ /* 0x000fea000383ffff */
.L_x_39:
[----:B-1----:R1:W2:Y:S02]  /*8a40*/  SYNCS.PHASECHK.TRANS64.TRYWAIT P0, [R3+URZ+0x90], R0 ;  /* 0x00009000030075a7 */ /* 0x0022a400080011ff */
[----:B--2---:R-:W-:Y:S05]  /*8a50*/  @!P0 NANOSLEEP.SYNCS 0x989680 ;  /* 0x009896800000895d */ /* 0x004fea0003900000 */
[----:B------:R-:W2:Y:S02]  /*8a60*/  @!P0 SYNCS.PHASECHK.TRANS64 P0, [R3+URZ+0x90], R0 ;  /* 0x00009000030085a7 */ /* 0x000ea400080010ff */
[----:B--2---:R-:W-:Y:S05]  /*8a70*/  @!P0 BRA `(.L_x_39) ;  /* 0xfffffffc00f08947 */ /* 0x004fea000383ffff */
[----:B------:R-:W-:Y:S05]  /*8a80*/  BRA `(.L_x_141) ;  /* 0xffffff9400cc7947 */ /* 0x000fea000383ffff */
.L_x_43:
[----:B------:R-:W-:-:S07]  /*8a90*/  MOV R0, UR4 ;  /* 0x0000000400007c02 */ /* 0x000fce0008000f00 */
.L_x_142:
[----:B-1----:R1:W2:Y:S02]  /*8aa0*/  SYNCS.PHASECHK.TRANS64.TRYWAIT P0, [R0+URZ], R2 ;  /* 0x00000002000075a7 */ /* 0x0022a400080011ff */
[----:B--2---:R-:W-:Y:S05]  /*8ab0*/  @!P0 NANOSLEEP.SYNCS 0x989680 ;  /* 0x009896800000895d */ /* 0x004fea0003900000 */
[----:B------:R-:W2:Y:S02]  /*8ac0*/  @!P0 SYNCS.PHASECHK.TRANS64 P0, [R0+URZ], R2 ;  /* 0x00000002000085a7 */ /* 0x000ea400080010ff */
[----:B--2---:R-:W-:Y:S05]  /*8ad0*/  @!P0 BRA `(.L_x_142) ;  /* 0xfffffffc00f08947 */ /* 0x004fea000383ffff */
[----:B------:R-:W-:Y:S05]  /*8ae0*/  BRA `(.L_x_143) ;  /* 0xffffff9c00747947 */ /* 0x000fea000383ffff */
.L_x_44:
[----:B------:R-:W-:-:S07]  /*8af0*/  MOV R0, UR5 ;  /* 0x0000000500007c02 */ /* 0x000fce0008000f00 */
.L_x_144:
[----:B-1----:R1:W2:Y:S02]  /*8b00*/  SYNCS.PHASECHK.TRANS64.TRYWAIT P0, [R0+URZ], R3 ;  /* 0x00000003000075a7 */ /* 0x0022a400080011ff */
[----:B--2---:R-:W-:Y:S05]  /*8b10*/  @!P0 NANOSLEEP.SYNCS 0x989680 ;  /* 0x009896800000895d */ /* 0x004fea0003900000 */
[----:B------:R-:W2:Y:S02]  /*8b20*/  @!P0 SYNCS.PHASECHK.TRANS64 P0, [R0+URZ], R3 ;  /* 0x00000003000085a7 */ /* 0x000ea400080010ff */
[----:B--2---:R-:W-:Y:S05]  /*8b30*/  @!P0 BRA `(.L_x_144) ;  /* 0xfffffffc00f08947 */ /* 0x004fea000383ffff */
[----:B------:R-:W-:Y:S05]  /*8b40*/  BRA `(.L_x_145) ;  /* 0xffffff9c00807947 */ /* 0x000fea000383ffff */
.L_x_45:
[----:B------:R-:W-:-:S07]  /*8b50*/  MOV R0, UR5 ;  /* 0x0000000500007c02 */ /* 0x000fce0008000f00 */
.L_x_146:
[----:B-1----:R1:W2:Y:S02]  /*8b60*/  SYNCS.PHASECHK.TRANS64.TRYWAIT P0, [R0+URZ], R3 ;  /* 0x00000003000075a7 */ /* 0x0022a400080011ff */
[----:B--2---:R-:W-:Y:S05]  /*8b70*/  @!P0 NANOSLEEP.SYNCS 0x989680 ;  /* 0x009896800000895d */ /* 0x004fea0003900000 */
[----:B------:R-:W2:Y:S02]  /*8b80*/  @!P0 SYNCS.PHASECHK.TRANS64 P0, [R0+URZ], R3 ;  /* 0x00000003000085a7 */ /* 0x000ea400080010ff */
[----:B--2---:R-:W-:Y:S05]  /*8b90*/  @!P0 BRA `(.L_x_146) ;  /* 0xfffffffc00f08947 */ /* 0x004fea000383ffff */
[----:B------:R-:W-:Y:S05]  /*8ba0*/  BRA `(.L_x_147) ;  /* 0xffffff9c008c7947 */ /* 0x000fea000383ffff */
.L_x_48:
[----:B--2---:R2:W3:Y:S02]  /*8bb0*/  SYNCS.PHASECHK.TRANS64.TRYWAIT P0, [R2+URZ+0xf0], R4 ;  /* 0x0000f004020075a7 */ /* 0x0044e400080011ff */
[----:B---3--:R-:W-:Y:S05]  /*8bc0*/  @!P0 NANOSLEEP.SYNCS 0x989680 ;  /* 0x009896800000895d */ /* 0x008fea0003900000 */
[----:B------:R-:W3:Y:S02]  /*8bd0*/  @!P0 SYNCS.PHASECHK.TRANS64 P0, [R2+URZ+0xf0], R4 ;  /* 0x0000f004020085a7 */ /* 0x000ee400080010ff */
[----:B---3--:R-:W-:Y:S05]  /*8be0*/  @!P0 BRA `(.L_x_48) ;  /* 0xfffffffc00f08947 */ /* 0x008fea000383ffff */
[----:B------:R-:W-:Y:S05]  /*8bf0*/  BRA `(.L_x_148) ;  /* 0xffffff9c00e87947 */ /* 0x000fea000383ffff */
.L_x_49:
[----:B------:R-:W-:-:S07]  /*8c00*/  MOV R2, UR4 ;  /* 0x0000000400027c02 */ /* 0x000fce0008000f00 */
.L_x_149:
[----:B--2---:R2:W3:Y:S02]  /*8c10*/  SYNCS.PHASECHK.TRANS64.TRYWAIT P0, [R2+URZ+0xa0], R5 ;  /* 0x0000a005020075a7 */ /* 0x0044e400080011ff */
[----:B---3--:R-:W-:Y:S05]  /*8c20*/  @!P0 NANOSLEEP.SYNCS 0x989680 ;  /* 0x009896800000895d */ /* 0x008fea0003900000 */
[----:B------:R-:W3:Y:S02]  /*8c30*/  @!P0 SYNCS.PHASECHK.TRANS64 P0, [R2+URZ+0xa0], R5 ;  /* 0x0000a005020085a7 */ /* 0x000ee400080010ff */
[----:B---3--:R-:W-:Y:S05]  /*8c40*/  @!P0 BRA `(.L_x_149) ;  /* 0xfffffffc00f08947 */ /* 0x008fea000383ffff */
[----:B------:R-:W-:Y:S05]  /*8c50*/  BRA `(.L_x_150) ;  /* 0xffffff9c00f87947 */ /* 0x000fea000383ffff */
.L_x_50:
[----:B--2---:R2:W3:Y:S02]  /*8c60*/  SYNCS.PHASECHK.TRANS64.TRYWAIT P1, [R2+URZ+0x90], R4 ;  /* 0x00009004020075a7 */ /* 0x0044e400080211ff */
[----:B---3--:R-:W-:Y:S05]  /*8c70*/  @!P1 NANOSLEEP.SYNCS 0x989680 ;  /* 0x009896800000995d */ /* 0x008fea0003900000 */
[----:B------:R-:W3:Y:S02]  /*8c80*/  @!P1 SYNCS.PHASECHK.TRANS64 P1, [R2+URZ+0x90], R4 ;  /* 0x00009004020095a7 */ /* 0x000ee400080210ff */
[----:B---3--:R-:W-:Y:S05]  /*8c90*/  @!P1 BRA `(.L_x_50) ;  /* 0xfffffffc00f09947 */ /* 0x008fea000383ffff */
[----:B------:R-:W-:Y:S05]  /*8ca0*/  BRA `(.L_x_151) ;  /* 0xffffffa000287947 */ /* 0x000fea000383ffff */
.L_x_53:
[----:B------:R-:W-:-:S07]  /*8cb0*/  MOV R0, UR4 ;  /* 0x0000000400007c02 */ /* 0x000fce0008000f00 */
.L_x_152:
[----:B--2---:R2:W3:Y:S02]  /*8cc0*/  SYNCS.PHASECHK.TRANS64.TRYWAIT P0, [R0+URZ+0xa0], R2 ;  /* 0x0000a002000075a7 */ /* 0x0044e400080011ff */
[----:B---3--:R-:W-:Y:S05]  /*8cd0*/  @!P0 NANOSLEEP.SYNCS 0x989680 ;  /* 0x009896800000895d */ /* 0x008fea0003900000 */
[----:B------:R-:W3:Y:S02]  /*8ce0*/  @!P0 SYNCS.PHASECHK.TRANS64 P0, [R0+URZ+0xa0], R2 ;  /* 0x0000a002000085a7 */ /* 0x000ee400080010ff */
[----:B---3--:R-:W-:Y:S05]  /*8cf0*/  @!P0 BRA `(.L_x_152) ;  /* 0xfffffffc00f08947 */ /* 0x008fea000383ffff */
[----:B------:R-:W-:Y:S05]  /*8d00*/  BRA `(.L_x_52) ;  /* 0xffffffa0007c7947 */ /* 0x000fea000383ffff */
.L_x_60:
[----:B-1----:R1:W2:Y:S02]  /*8d10*/  SYNCS.PHASECHK.TRANS64.TRYWAIT P1, [R0+URZ+0x90], R2 ;  /* 0x00009002000075a7 */ /* 0x0022a400080211ff */
[----:B--2---:R-:W-:Y:S05]  /*8d20*/  @!P1 NANOSLEEP.SYNCS 0x989680 ;  /* 0x009896800000995d */ /* 0x004fea0003900000 */
[----:B------:R-:W2:Y:S02]  /*8d30*/  @!P1 SYNCS.PHASECHK.TRANS64 P1, [R0+URZ+0x90], R2 ;  /* 0x00009002000095a7 */ /* 0x000ea400080210ff */
[----:B--2---:R-:W-:Y:S05]  /*8d40*/  @!P1 BRA `(.L_x_60) ;  /* 0xfffffffc00f09947 */ /* 0x004fea000383ffff */
[----:B------:R-:W-:Y:S05]  /*8d50*/  BRA `(.L_x_153) ;  /* 0xffffffa800107947 */ /* 0x000fea000383ffff */
.L_x_61:
[----:B------:R-:W-:-:S07]  /*8d60*/  MOV R2, UR46 ;  /* 0x0000002e00027c02 */ /* 0x000fce0008000f00 */
.L_x_154:
[----:B-1----:R1:W2:Y:S02]  /*8d70*/  SYNCS.PHASECHK.TRANS64.TRYWAIT P0, [R2+URZ+0xd0], R0 ;  /* 0x0000d000020075a7 */ /* 0x0022a400080011ff */
[----:B--2---:R-:W-:Y:S05]  /*8d80*/  @!P0 NANOSLEEP.SYNCS 0x989680 ;  /* 0x009896800000895d */ /* 0x004fea0003900000 */
[----:B------:R-:W2:Y:S02]  /*8d90*/  @!P0 SYNCS.PHASECHK.TRANS64 P0, [R2+URZ+0xd0], R0 ;  /* 0x0000d000020085a7 */ /* 0x000ea400080010ff */
[----:B--2---:R-:W-:Y:S05]  /*8da0*/  @!P0 BRA `(.L_x_154) ;  /* 0xfffffffc00f08947 */ /* 0x004fea000383ffff */
[----:B------:R-:W-:Y:S05]  /*8db0*/  BRA `(.L_x_155) ;  /* 0xffffffa800607947 */ /* 0x000fea000383ffff */
.L_x_64:
[----:B------:R-:W-:Y:S07]  /*8dc0*/  MOV R0, UR7 ;  /* 0x0000000700007c02 */ /* 0x000fee0008000f00 */
.L_x_156:
[----:B-1----:R1:W2:Y:S02]  /*8dd0*/  SYNCS.PHASECHK.TRANS64.TRYWAIT P0, [R0+URZ], R2 ;  /* 0x00000002000075a7 */ /* 0x0022a400080011ff */
[----:B--2---:R-:W-:Y:S05]  /*8de0*/  @!P0 NANOSLEEP.SYNCS 0x989680 ;  /* 0x009896800000895d */ /* 0x004fea0003900000 */
[----:B------:R-:W2:Y:S02]  /*8df0*/  @!P0 SYNCS.PHASECHK.TRANS64 P0, [R0+URZ], R2 ;  /* 0x00000002000085a7 */ /* 0x000ea400080010ff */
[----:B--2---:R-:W-:Y:S05]  /*8e00*/  @!P0 BRA `(.L_x_156) ;  /* 0xfffffffc00f08947 */ /* 0x004fea000383ffff */
[----:B------:R-:W-:Y:S05]  /*8e10*/  BRA `(.L_x_63) ;  /* 0xffffffa8007c7947 */ /* 0x000fea000383ffff */
.L_x_67:
[----:B------:R-:W-:-:S07]  /*8e20*/  MOV R0, UR4 ;  /* 0x0000000400007c02 */ /* 0x000fce0008000f00 */
.L_x_157:
[----:B--2---:R2:W4:Y:S02]  /*8e30*/  SYNCS.PHASECHK.TRANS64.TRYWAIT P0, [R0+URZ], R2 ;  /* 0x00000002000075a7 */ /* 0x00452400080011ff */
[----:B----4-:R-:W-:Y:S05]  /*8e40*/  @!P0 NANOSLEEP.SYNCS 0x989680 ;  /* 0x009896800000895d */ /* 0x010fea0003900000 */
[----:B------:R-:W4:Y:S02]  /*8e50*/  @!P0 SYNCS.PHASECHK.TRANS64 P0, [R0+URZ], R2 ;  /* 0x00000002000085a7 */ /* 0x000f2400080010ff */
[----:B----4-:R-:W-:Y:S05]  /*8e60*/  @!P0 BRA `(.L_x_157) ;  /* 0xfffffffc00f08947 */ /* 0x010fea000383ffff */
[----:B------:R-:W-:Y:S05]  /*8e70*/  BRA `(.L_x_158) ;  /* 0xffffffac00a87947 */ /* 0x000fea000383ffff */
.L_x_68:
[----:B------:R-:W-:-:S07]  /*8e80*/  MOV R0, UR5 ;  /* 0x0000000500007c02 */ /* 0x000fce0008000f00 */
.L_x_159:
[----:B-1----:R1:W2:Y:S02]  /*8e90*/  SYNCS.PHASECHK.TRANS64.TRYWAIT P0, [R0+URZ], R3 ;  /* 0x00000003000075a7 */ /* 0x0022a400080011ff */
[----:B--2---:R-:W-:Y:S05]  /*8ea0*/  @!P0 NANOSLEEP.SYNCS 0x989680 ;  /* 0x009896800000895d */ /* 0x004fea0003900000 */
[----:B------:R-:W2:Y:S02]  /*8eb0*/  @!P0 SYNCS.PHASECHK.TRANS64 P0, [R0+URZ], R3 ;  /* 0x00000003000085a7 */ /* 0x000ea400080010ff */
[----:B--2---:R-:W-:Y:S05]  /*8ec0*/  @!P0 BRA `(.L_x_159) ;  /* 0xfffffffc00f08947 */ /* 0x004fea000383ffff */
[----:B------:R-:W-:Y:S05]  /*8ed0*/  BRA `(.L_x_160) ;  /* 0xffffffac00b47947 */ /* 0x000fea000383ffff */
.L_x_69:
[----:B------:R-:W-:-:S07]  /*8ee0*/  MOV R0, UR5 ;  /* 0x0000000500007c02 */ /* 0x000fce0008000f00 */
.L_x_161:
[----:B-1----:R1:W2:Y:S02]  /*8ef0*/  SYNCS.PHASECHK.TRANS64.TRYWAIT P0, [R0+URZ], R3 ;  /* 0x00000003000075a7 */ /* 0x0022a400080011ff */
[----:B--2---:R-:W-:Y:S05]  /*8f00*/  @!P0 NANOSLEEP.SYNCS 0x989680 ;  /* 0x009896800000895d */ /* 0x004fea0003900000 */
[----:B------:R-:W2:Y:S02]  /*8f10*/  @!P0 SYNCS.PHASECHK.TRANS64 P0, [R0+URZ], R3 ;  /* 0x00000003000085a7 */ /* 0x000ea400080010ff */
[----:B--2---:R-:W-:Y:S05]  /*8f20*/  @!P0 BRA `(.L_x_161) ;  /* 0xfffffffc00f08947 */ /* 0x004fea000383ffff */
[----:B------:R-:W-:Y:S05]  /*8f30*/  BRA `(.L_x_162) ;  /* 0xffffffac00c07947 */ /* 0x000fea000383ffff */
.L_x_70:
[----:B-1----:R-:W-:-:S07]  /*8f40*/  MOV R0, UR4 ;  /* 0x0000000400007c02 */ /* 0x002fce0008000f00 */
.L_x_163:
[----:B-1----:R1:W2:Y:S02]  /*8f50*/  SYNCS.PHASECHK.TRANS64.TRYWAIT P0, [R0+URZ], R2 ;  /* 0x00000002000075a7 */ /* 0x0022a400080011ff */
[----:B--2---:R-:W-:Y:S05]  /*8f60*/  @!P0 NANOSLEEP.SYNCS 0x989680 ;  /* 0x009896800000895d */ /* 0x004fea0003900000 */
[----:B------:R-:W2:Y:S02]  /*8f70*/  @!P0 SYNCS.PHASECHK.TRANS64 P0, [R0+URZ], R2 ;  /* 0x00000002000085a7 */ /* 0x000ea400080010ff */
[----:B--2---:R-:W-:Y:S05]  /*8f80*/  @!P0 BRA `(.L_x_163) ;  /* 0xfffffffc00f08947 */ /* 0x004fea000383ffff */
[----:B------:R-:W-:Y:S05]  /*8f90*/  BRA `(.L_x_164) ;  /* 0xffffffac00cc7947 */ /* 0x000fea000383ffff */
.L_x_75:
[----:B--2---:R2:W3:Y:S02]  /*8fa0*/  SYNCS.PHASECHK.TRANS64.TRYWAIT P0, [R8+URZ+0x90], R0 ;  /* 0x00009000080075a7 */ /* 0x0044e400080011ff */
[----:B---3--:R-:W-:Y:S05]  /*8fb0*/  @!P0 NANOSLEEP.SYNCS 0x989680 ;  /* 0x009896800000895d */ /* 0x008fea0003900000 */
[----:B------:R-:W3:Y:S02]  /*8fc0*/  @!P0 SYNCS.PHASECHK.TRANS64 P0, [R8+URZ+0x90], R0 ;  /* 0x00009000080085a7 */ /* 0x000ee400080010ff */
[----:B---3--:R-:W-:Y:S05]  /*8fd0*/  @!P0 BRA `(.L_x_75) ;  /* 0xfffffffc00f08947 */ /* 0x008fea000383ffff */
[----:B------:R-:W-:Y:S05]  /*8fe0*/  BRA `(.L_x_165) ;  /* 0xffffffb400007947 */ /* 0x000fea000383ffff */
.L_x_78:
[----:B--2---:R-:W-:Y:S07]  /*8ff0*/  MOV R0, UR21 ;  /* 0x0000001500007c02 */ /* 0x004fee0008000f00 */
.L_x_166:
[----:B--2---:R2:W3:Y:S02]  /*9000*/  SYNCS.PHASECHK.TRANS64.TRYWAIT P1, [R0+URZ+0x88], R2 ;  /* 0x00008802000075a7 */ /* 0x0044e400080211ff */
[----:B---3--:R-:W-:Y:S05]  /*9010*/  @!P1 NANOSLEEP.SYNCS 0x989680 ;  /* 0x009896800000995d */ /* 0x008fea0003900000 */
[----:B------:R-:W3:Y:S02]  /*9020*/  @!P1 SYNCS.PHASECHK.TRANS64 P1, [R0+URZ+0x88], R2 ;  /* 0x00008802000095a7 */ /* 0x000ee400080210ff */
[----:B---3--:R-:W-:Y:S05]  /*9030*/  @!P1 BRA `(.L_x_166) ;  /* 0xfffffffc00f09947 */ /* 0x008fea000383ffff */
[----:B------:R-:W-:Y:S05]  /*9040*/  BRA `(.L_x_77) ;  /* 0xffffffb8007c7947 */ /* 0x000fea000383ffff */
.L_x_81:
[----:B--2---:R-:W-:Y:S07]  /*9050*/  MOV R0, UR21 ;  /* 0x0000001500007c02 */ /* 0x004fee0008000f00 */
.L_x_167:
[----:B--2---:R2:W3:Y:S02]  /*9060*/  SYNCS.PHASECHK.TRANS64.TRYWAIT P0, [R0+URZ+0x60], R4 ;  /* 0x00006004000075a7 */ /* 0x0044e400080011ff */
[----:B---3--:R-:W-:Y:S05]  /*9070*/  @!P0 NANOSLEEP.SYNCS 0x989680 ;  /* 0x009896800000895d */ /* 0x008fea0003900000 */
[----:B------:R-:W3:Y:S02]  /*9080*/  @!P0 SYNCS.PHASECHK.TRANS64 P0, [R0+URZ+0x60], R4 ;  /* 0x00006004000085a7 */ /* 0x000ee400080010ff */
[----:B---3--:R-:W-:Y:S05]  /*9090*/  @!P0 BRA `(.L_x_167) ;  /* 0xfffffffc00f08947 */ /* 0x008fea000383ffff */
[----:B------:R-:W-:Y:S05]  /*90a0*/  BRA `(.L_x_168) ;  /* 0xffffffb800d47947 */ /* 0x000fea000383ffff */
.L_x_82:
[----:B------:R-:W-:Y:S07]  /*90b0*/  MOV R0, UR21 ;  /* 0x0000001500007c02 */ /* 0x000fee0008000f00 */
.L_x_169:
[----:B--2---:R2:W3:Y:S02]  /*90c0*/  SYNCS.PHASECHK.TRANS64.TRYWAIT P0, [R0+URZ+0x68], R4 ;  /* 0x00006804000075a7 */ /* 0x0044e400080011ff */
[----:B---3--:R-:W-:Y:S05]  /*90d0*/  @!P0 NANOSLEEP.SYNCS 0x989680 ;  /* 0x009896800000895d */ /* 0x008fea0003900000 */
[----:B------:R-:W3:Y:S02]  /*90e0*/  @!P0 SYNCS.PHASECHK.TRANS64 P0, [R0+URZ+0x68], R4 ;  /* 0x00006804000085a7 */ /* 0x000ee400080010ff */
[----:B---3--:R-:W-:Y:S05]  /*90f0*/  @!P0 BRA `(.L_x_169) ;  /* 0xfffffffc00f08947 */ /* 0x008fea000383ffff */
[----:B------:R-:W-:Y:S05]  /*9100*/  BRA `(.L_x_170) ;  /* 0xffffffbc00107947 */ /* 0x000fea000383ffff */
.L_x_83:
[----:B------:R-:W-:Y:S07]  /*9110*/  MOV R0, UR21 ;  /* 0x0000001500007c02 */ /* 0x000fee0008000f00 */
.L_x_171:
[----:B--2---:R2:W3:Y:S02]  /*9120*/  SYNCS.PHASECHK.TRANS64.TRYWAIT P0, [R0+URZ+0x70], R4 ;  /* 0x00007004000075a7 */ /* 0x0044e400080011ff */
[----:B---3--:R-:W-:Y:S05]  /*9130*/  @!P0 NANOSLEEP.SYNCS 0x989680 ;  /* 0x009896800000895d */ /* 0x008fea0003900000 */
[----:B------:R-:W3:Y:S02]  /*9140*/  @!P0 SYNCS.PHASECHK.TRANS64 P0, [R0+URZ+0x70], R4 ;  /* 0x00007004000085a7 */ /* 0x000ee400080010ff */
[----:B---3--:R-:W-:Y:S05]  /*9150*/  @!P0 BRA `(.L_x_171) ;  /* 0xfffffffc00f08947 */ /* 0x008fea000383ffff */
[----:B------:R-:W-:Y:S05]  /*9160*/  BRA `(.L_x_172) ;  /* 0xffffffbc00587947 */ /* 0x000fea000383ffff */
.L_x_84:
[----:B------:R-:W-:Y:S07]  /*9170*/  MOV R0, UR21 ;  /* 0x0000001500007c02 */ /* 0x000fee0008000f00 */
.L_x_173:
[----:B--2---:R2:W3:Y:S02]  /*9180*/  SYNCS.PHASECHK.TRANS64.TRYWAIT P0, [R0+URZ+0x78], R4 ;  /* 0x00007804000075a7 */ /* 0x0044e400080011ff */
[----:B---3--:R-:W-:Y:S05]  /*9190*/  @!P0 NANOSLEEP.SYNCS 0x989680 ;  /* 0x009896800000895d */ /* 0x008fea0003900000 */
[----:B------:R-:W3:Y:S02]  /*91a0*/  @!P0 SYNCS.PHASECHK.TRANS64 P0, [R0+URZ+0x78], R4 ;  /* 0x00007804000085a7 */ /* 0x000ee400080010ff */
[----:B---3--:R-:W-:Y:S05]  /*91b0*/  @!P0 BRA `(.L_x_173) ;  /* 0xfffffffc00f08947 */ /* 0x008fea000383ffff */
[----:B------:R-:W-:Y:S05]  /*91c0*/  BRA `(.L_x_174) ;  /* 0xffffffbc00a47947 */ /* 0x000fea000383ffff */
.L_x_86:
[----:B------:R-:W-:-:S07]  /*91d0*/  MOV R0, UR21 ;  /* 0x0000001500007c02 */ /* 0x000fce0008000f00 */
.L_x_175:
[----:B---3--:R3:W4:Y:S02]  /*91e0*/  SYNCS.PHASECHK.TRANS64.TRYWAIT P0, [R0+URZ+0x60], R2 ;  /* 0x00006002000075a7 */ /* 0x00872400080011ff */
[----:B----4-:R-:W-:Y:S05]  /*91f0*/  @!P0 NANOSLEEP.SYNCS 0x989680 ;  /* 0x009896800000895d */ /* 0x010fea0003900000 */
[----:B------:R-:W4:Y:S02]  /*9200*/  @!P0 SYNCS.PHASECHK.TRANS64 P0, [R0+URZ+0x60], R2 ;  /* 0x00006002000085a7 */ /* 0x000f2400080010ff */
[----:B----4-:R-:W-:Y:S05]  /*9210*/  @!P0 BRA `(.L_x_175) ;  /* 0xfffffffc00f08947 */ /* 0x010fea000383ffff */
[----:B------:R-:W-:Y:S05]  /*9220*/  BRA `(.L_x_176) ;  /* 0xffffffc000187947 */ /* 0x000fea000383ffff */
.L_x_87:
[----:B---3--:R-:W-:-:S07]  /*9230*/  MOV R0, UR21 ;  /* 0x0000001500007c02 */ /* 0x008fce0008000f00 */
.L_x_177:
[----:B---3--:R3:W4:Y:S02]  /*9240*/  SYNCS.PHASECHK.TRANS64.TRYWAIT P0, [R0+URZ+0x68], R2 ;  /* 0x00006802000075a7 */ /* 0x00872400080011ff */
[----:B----4-:R-:W-:Y:S05]  /*9250*/  @!P0 NANOSLEEP.SYNCS 0x989680 ;  /* 0x009896800000895d */ /* 0x010fea0003900000 */
[----:B------:R-:W4:Y:S02]  /*9260*/  @!P0 SYNCS.PHASECHK.TRANS64 P0, [R0+URZ+0x68], R2 ;  /* 0x00006802000085a7 */ /* 0x000f2400080010ff */
[----:B----4-:R-:W-:Y:S05]  /*9270*/  @!P0 BRA `(.L_x_177) ;  /* 0xfffffffc00f08947 */ /* 0x010fea000383ffff */
[----:B------:R-:W-:Y:S05]  /*9280*/  BRA `(.L_x_178) ;  /* 0xffffffc000087947 */ /* 0x000fea000383ffff */
.L_x_88:
[----:B---3--:R-:W-:-:S07]  /*9290*/  MOV R0, UR21 ;  /* 0x0000001500007c02 */ /* 0x008fce0008000f00 */
.L_x_179:
[----:B---3--:R3:W4:Y:S02]  /*92a0*/  SYNCS.PHASECHK.TRANS64.TRYWAIT P0, [R0+URZ+0x70], R2 ;  /* 0x00007002000075a7 */ /* 0x00872400080011ff */
[----:B----4-:R-:W-:Y:S05]  /*92b0*/  @!P0 NANOSLEEP.SYNCS 0x989680 ;  /* 0x009896800000895d */ /* 0x010fea0003900000 */
[----:B------:R-:W4:Y:S02]  /*92c0*/  @!P0 SYNCS.PHASECHK.TRANS64 P0, [R0+URZ+0x70], R2 ;  /* 0x00007002000085a7 */ /* 0x000f2400080010ff */
[----:B----4-:R-:W-:Y:S05]  /*92d0*/  @!P0 BRA `(.L_x_179) ;  /* 0xfffffffc00f08947 */ /* 0x010fea000383ffff */
[----:B------:R-:W-:Y:S05]  /*92e0*/  BRA `(.L_x_180) ;  /* 0xffffffbc00f87947 */ /* 0x000fea000383ffff */
.L_x_90:
[----:B-1----:R1:W2:Y:S02]  /*92f0*/  SYNCS.PHASECHK.TRANS64.TRYWAIT P0, [R3+URZ+0x90], R0 ;  /* 0x00009000030075a7 */ /* 0x0022a400080011ff */
[----:B--2---:R-:W-:Y:S05]  /*9300*/  @!P0 NANOSLEEP.SYNCS 0x989680 ;  /* 0x009896800000895d */ /* 0x004fea0003900000 */
[----:B------:R-:W2:Y:S02]  /*9310*/  @!P0 SYNCS.PHASECHK.TRANS64 P0, [R3+URZ+0x90], R0 ;  /* 0x00009000030085a7 */ /* 0x000ea400080010ff */
[----:B--2---:R-:W-:Y:S05]  /*9320*/  @!P0 BRA `(.L_x_90) ;  /* 0xfffffffc00f08947 */ /* 0x004fea000383ffff */
[----:B------:R-:W-:Y:S05]  /*9330*/  BRA `(.L_x_181) ;  /* 0xffffffc000c87947 */ /* 0x000fea000383ffff */
.L_x_101:
[----:B-1----:R-:W-:Y:S04]  /*9340*/  MOV R0, UR44 ;  /* 0x0000002c00007c02 */ /* 0x002fe80008000f00 */
[----:B------:R1:W2:Y:S03]  /*9350*/  SYNCS.PHASECHK.TRANS64.TRYWAIT P1, [R0+URZ+0x40], R3 ;  /* 0x00004003000075a7 */ /* 0x0002a600080211ff */
[----:B--2---:R-:W-:Y:S05]  /*9360*/  @!P1 NANOSLEEP.SYNCS 0x989680 ;  /* 0x009896800000995d */ /* 0x004fea0003900000 */
[----:B------:R-:W2:Y:S02]  /*9370*/  @!P1 SYNCS.PHASECHK.TRANS64 P1, [R0+URZ+0x40], R3 ;  /* 0x00004003000095a7 */ /* 0x000ea400080210ff */
[----:B--2---:R-:W-:Y:S05]  /*9380*/  @!P1 BRA `(.L_x_101) ;  /* 0xfffffffc00ec9947 */ /* 0x004fea000383ffff */
[----:B------:R-:W-:Y:S05]  /*9390*/  BRA `(.L_x_100) ;  /* 0xffffffd000387947 */ /* 0x000fea000383ffff */
.L_x_103:
[----:B-1----:R1:W3:Y:S02]  /*93a0*/  SYNCS.PHASECHK.TRANS64.TRYWAIT P0, [R26+URZ+0xb0], R2 ;  /* 0x0000b0021a0075a7 */ /* 0x0022e400080011ff */
[----:B---3--:R-:W-:Y:S05]  /*93b0*/  @!P0 NANOSLEEP.SYNCS 0x989680 ;  /* 0x009896800000895d */ /* 0x008fea0003900000 */
[----:B------:R-:W3:Y:S02]  /*93c0*/  @!P0 SYNCS.PHASECHK.TRANS64 P0, [R26+URZ+0xb0], R2 ;  /* 0x0000b0021a0085a7 */ /* 0x000ee400080010ff */
[----:B---3--:R-:W-:Y:S05]  /*93d0*/  @!P0 BRA `(.L_x_103) ;  /* 0xfffffffc00f08947 */ /* 0x008fea000383ffff */
[----:B------:R-:W-:Y:S05]  /*93e0*/  BRA `(.L_x_102) ;  /* 0xffffffd0005c7947 */ /* 0x000fea000383ffff */
.L_x_112:
[----:B---3--:R3:W4:Y:S02]  /*93f0*/  SYNCS.PHASECHK.TRANS64.TRYWAIT P0, [R2+URZ+0x40], R0 ;  /* 0x00004000020075a7 */ /* 0x00872400080011ff */
[----:B----4-:R-:W-:Y:S05]  /*9400*/  @!P0 NANOSLEEP.SYNCS 0x989680 ;  /* 0x009896800000895d */ /* 0x010fea0003900000 */
[----:B------:R-:W4:Y:S02]  /*9410*/  @!P0 SYNCS.PHASECHK.TRANS64 P0, [R2+URZ+0x40], R0 ;  /* 0x00004000020085a7 */ /* 0x000f2400080010ff */
[----:B----4-:R-:W-:Y:S05]  /*9420*/  @!P0 BRA `(.L_x_112) ;  /* 0xfffffffc00f08947 */ /* 0x010fea000383ffff */
[----:B------:R-:W-:Y:S05]  /*9430*/  BRA `(.L_x_111) ;  /* 0xffffffd800487947 */ /* 0x000fea000383ffff */
.L_x_120:
[----:B---3--:R3:W4:Y:S02]  /*9440*/  SYNCS.PHASECHK.TRANS64.TRYWAIT P0, [R2+URZ+0x40], R4 ;  /* 0x00004004020075a7 */ /* 0x00872400080011ff */
[----:B----4-:R-:W-:Y:S05]  /*9450*/  @!P0 NANOSLEEP.SYNCS 0x989680 ;  /* 0x009896800000895d */ /* 0x010fea0003900000 */
[----:B------:R-:W4:Y:S02]  /*9460*/  @!P0 SYNCS.PHASECHK.TRANS64 P0, [R2+URZ+0x40], R4 ;  /* 0x00004004020085a7 */ /* 0x000f2400080010ff */
[----:B----4-:R-:W-:Y:S05]  /*9470*/  @!P0 BRA `(.L_x_120) ;  /* 0xfffffffc00f08947 */ /* 0x010fea000383ffff */
[----:B------:R-:W-:Y:S05]  /*9480*/  BRA `(.L_x_119) ;  /* 0xffffffe000587947 */ /* 0x000fea000383ffff */
.L_x_128:
[----:B---3--:R3:W4:Y:S02]  /*9490*/  SYNCS.PHASECHK.TRANS64.TRYWAIT P0, [R3+URZ+0x40], R0 ;  /* 0x00004000030075a7 */ /* 0x00872400080011ff */
[----:B----4-:R-:W-:Y:S05]  /*94a0*/  @!P0 NANOSLEEP.SYNCS 0x989680 ;  /* 0x009896800000895d */ /* 0x010fea0003900000 */
[----:B------:R-:W4:Y:S02]  /*94b0*/  @!P0 SYNCS.PHASECHK.TRANS64 P0, [R3+URZ+0x40], R0 ;  /* 0x00004000030085a7 */ /* 0x000f2400080010ff */
[----:B----4-:R-:W-:Y:S05]  /*94c0*/  @!P0 BRA `(.L_x_128) ;  /* 0xfffffffc00f08947 */ /* 0x010fea000383ffff */
[----:B------:R-:W-:Y:S05]  /*94d0*/  BRA `(.L_x_127) ;  /* 0xffffffe800687947 */ /* 0x000fea000383ffff */
        .weak           $__internal_0_$__cuda_sm10x_tcgen05_guardrail_trap_col_being_dealloced_not_returned_by_alloc
        .type           $__internal_0_$__cuda_sm10x_tcgen05_guardrail_trap_col_being_dealloced_not_returned_by_alloc,@function
        .size           $__internal_0_$__cuda_sm10x_tcgen05_guardrail_trap_col_being_dealloced_not_returned_by_alloc,($__internal_1_$__cuda_sm10x_tcgen05_guardrail_trap_phase_invalid_during_alloc - $__internal_0_$__cuda_sm10x_tcgen05_guardrail_trap_col_being_dealloced_not_returned_by_alloc)
$__internal_0_$__cuda_sm10x_tcgen05_guardrail_trap_col_being_dealloced_not_returned_by_alloc:
[----:B------:R-:W-:Y:S05]  /*94e0*/  BPT.TRAP 0x1 ;  /* 0x000000040000795c */ /* 0x000fea0000300000 */
[----:B------:R-:W-:-:S04]  /*94f0*/  HFMA2 R3, -RZ, RZ, 0, 0 ;  /* 0x00000000ff037431 */ /* 0x000fc800000001ff */
[----:B------:R-:W-:Y:S05]  /*9500*/  RET.REL.NODEC R2 `(_ZN7cutlass13device_kernelINS_4gemm6kernel13GemmUniversalIN4cute5tupleIJiiiiEEENS1_10collective13CollectiveMmaINS1_35MainloopSm100TmaUmmaWarpSpecializedILi4ELi2ELi4ENS5_IJNS4_1CILi2EEENSA_ILi1EEESC_EEEEENS5_IJNSA_ILi64EEENSA_ILi128EEESG_EEENS_10bfloat16_tENS5_IJlSC_lEEESI_SJ_NS4_8TiledMMAINS4_8MMA_AtomIJNS4_20SM100_MMA_F16BF16_SSISI_SI_fLi64ELi128ELNS4_4UMMA5MajorE0ELSO_0ELNSN_7ScaleInE0ELSP_0EEEEEENS4_6LayoutINS5_IJSC_SC_SC_EEENS5_IJNSA_ILi0EEESU_SU_EEEEENS5_IJNS4_10UnderscoreESX_SX_EEEEENS4_13SM90_TMA_LOADENS4_14ComposedLayoutINS4_7SwizzleILi3ELi4ELi3EEENS4_18smem_ptr_flag_bitsILi16EEENSS_INS5_IJNSA_ILi8EEESF_EEENS5_IJSF_SC_EEEEEEEvNS4_8identityENS4_23SM90_TMA_LOAD_MULTICASTES1A_vS1B_EENS_8epilogue10collective18CollectiveEpilogueINS1E_23Sm100TmaWarpSpecializedILi4ELi2ELi16ELb1ELb0EEEJSH_NS5_IJNSS_ISF_SC_EENSS_INSA_ILi32EEESC_EEEEESI_SJ_SI_SJ_NS1E_6fusion15FusionCallbacksIS1I_NS1N_17LinearCombinationISI_fSI_fLNS_15FloatRoundStyleE2EEESH_S1M_JEEENS4_5SM1004TMEM4LOAD26SM100_TMEM_LOAD_16dp256b4xES10_NS11_INS12_ILi2ELi4ELi3EEES15_NSS_INS5_IJS16_S1K_EEENS5_IJS1K_SC_EEEEEEENS4_17SM75_U32x4_LDSM_NENS4_14SM90_TMA_STOREES21_NS4_17SM90_U32x4_STSM_NENS4_39AutoVectorizingCopyWithAssumedAlignmentILi128EEEEEEvvEEEEvNT_6ParamsE) ;  /* 0xffffff6802bc7950 */ /* 0x000fea0003c3ffff */
        .weak           $__internal_1_$__cuda_sm10x_tcgen05_guardrail_trap_phase_invalid_during_alloc
        .type           $__internal_1_$__cuda_sm10x_tcgen05_guardrail_trap_phase_invalid_during_alloc,@function
        .size           $__internal_1_$__cuda_sm10x_tcgen05_guardrail_trap_phase_invalid_during_alloc,($__internal_2_$__cuda_sm10x_tcgen05_guardrail_trap_unallocated_columns_being_dealloced - $__internal_1_$__cuda_sm10x_tcgen05_guardrail_trap_phase_invalid_during_alloc)
$__internal_1_$__cuda_sm10x_tcgen05_guardrail_trap_phase_invalid_during_alloc:
[----:B------:R-:W-:Y:S05]  /*9510*/  BPT.TRAP 0x1 ;  /* 0x000000040000795c */ /* 0x000fea0000300000 */
[----:B------:R-:W-:-:S04]  /*9520*/  MOV R5, 0x0 ;  /* 0x0000000000057802 */ /* 0x000fc80000000f00 */
[----:B------:R-:W-:Y:S05]  /*9530*/  RET.REL.NODEC R4 `(_ZN7cutlass13device_kernelINS_4gemm6kernel13GemmUniversalIN4cute5tupleIJiiiiEEENS1_10collective13CollectiveMmaINS1_35MainloopSm100TmaUmmaWarpSpecializedILi4ELi2ELi4ENS5_IJNS4_1CILi2EEENSA_ILi1EEESC_EEEEENS5_IJNSA_ILi64EEENSA_ILi128EEESG_EEENS_10bfloat16_tENS5_IJlSC_lEEESI_SJ_NS4_8TiledMMAINS4_8MMA_AtomIJNS4_20SM100_MMA_F16BF16_SSISI_SI_fLi64ELi128ELNS4_4UMMA5MajorE0ELSO_0ELNSN_7ScaleInE0ELSP_0EEEEEENS4_6LayoutINS5_IJSC_SC_SC_EEENS5_IJNSA_ILi0EEESU_SU_EEEEENS5_IJNS4_10UnderscoreESX_SX_EEEEENS4_13SM90_TMA_LOADENS4_14ComposedLayoutINS4_7SwizzleILi3ELi4ELi3EEENS4_18smem_ptr_flag_bitsILi16EEENSS_INS5_IJNSA_ILi8EEESF_EEENS5_IJSF_SC_EEEEEEEvNS4_8identityENS4_23SM90_TMA_LOAD_MULTICASTES1A_vS1B_EENS_8epilogue10collective18CollectiveEpilogueINS1E_23Sm100TmaWarpSpecializedILi4ELi2ELi16ELb1ELb0EEEJSH_NS5_IJNSS_ISF_SC_EENSS_INSA_ILi32EEESC_EEEEESI_SJ_SI_SJ_NS1E_6fusion15FusionCallbacksIS1I_NS1N_17LinearCombinationISI_fSI_fLNS_15FloatRoundStyleE2EEESH_S1M_JEEENS4_5SM1004TMEM4LOAD26SM100_TMEM_LOAD_16dp256b4xES10_NS11_INS12_ILi2ELi4ELi3EEES15_NSS_INS5_IJS16_S1K_EEENS5_IJS1K_SC_EEEEEEENS4_17SM75_U32x4_LDSM_NENS4_14SM90_TMA_STOREES21_NS4_17SM90_U32x4_STSM_NENS4_39AutoVectorizingCopyWithAssumedAlignmentILi128EEEEEEvvEEEEvNT_6ParamsE) ;  /* 0xffffff6804b07950 */ /* 0x000fea0003c3ffff */
        .weak           $__internal_2_$__cuda_sm10x_tcgen05_guardrail_trap_unallocated_columns_being_dealloced
        .type           $__internal_2_$__cuda_sm10x_tcgen05_guardrail_trap_unallocated_columns_being_dealloced,@function
        .size           $__internal_2_$__cuda_sm10x_tcgen05_guardrail_trap_unallocated_columns_being_dealloced,(.L_x_183 - $__internal_2_$__cuda_sm10x_tcgen05_guardrail_trap_unallocated_columns_being_dealloced)
$__internal_2_$__cuda_sm10x_tcgen05_guardrail_trap_unallocated_columns_being_dealloced:
[----:B------:R-:W-:Y:S05]  /*9540*/  BPT.TRAP 0x1 ;  /* 0x000000040000795c */ /* 0x000fea0000300000 */
[----:B------:R-:W-:-:S04]  /*9550*/  HFMA2 R3, -RZ, RZ, 0, 0 ;  /* 0x00000000ff037431 */ /* 0x000fc800000001ff */
[----:B------:R-:W-:Y:S05]  /*9560*/  RET.REL.NODEC R2 `(_ZN7cutlass13device_kernelINS_4gemm6kernel13GemmUniversalIN4cute5tupleIJiiiiEEENS1_10collective13CollectiveMmaINS1_35MainloopSm100TmaUmmaWarpSpecializedILi4ELi2ELi4ENS5_IJNS4_1CILi2EEENSA_ILi1EEESC_EEEEENS5_IJNSA_ILi64EEENSA_ILi128EEESG_EEENS_10bfloat16_tENS5_IJlSC_lEEESI_SJ_NS4_8TiledMMAINS4_8MMA_AtomIJNS4_20SM100_MMA_F16BF16_SSISI_SI_fLi64ELi128ELNS4_4UMMA5MajorE0ELSO_0ELNSN_7ScaleInE0ELSP_0EEEEEENS4_6LayoutINS5_IJSC_SC_SC_EEENS5_IJNSA_ILi0EEESU_SU_EEEEENS5_IJNS4_10UnderscoreESX_SX_EEEEENS4_13SM90_TMA_LOADENS4_14ComposedLayoutINS4_7SwizzleILi3ELi4ELi3EEENS4_18smem_ptr_flag_bitsILi16EEENSS_INS5_IJNSA_ILi8EEESF_EEENS5_IJSF_SC_EEEEEEEvNS4_8identityENS4_23SM90_TMA_LOAD_MULTICASTES1A_vS1B_EENS_8epilogue10collective18CollectiveEpilogueINS1E_23Sm100TmaWarpSpecializedILi4ELi2ELi16ELb1ELb0EEEJSH_NS5_IJNSS_ISF_SC_EENSS_INSA_ILi32EEESC_EEEEESI_SJ_SI_SJ_NS1E_6fusion15FusionCallbacksIS1I_NS1N_17LinearCombinationISI_fSI_fLNS_15FloatRoundStyleE2EEESH_S1M_JEEENS4_5SM1004TMEM4LOAD26SM100_TMEM_LOAD_16dp256b4xES10_NS11_INS12_ILi2ELi4ELi3EEES15_NSS_INS5_IJS16_S1K_EEENS5_IJS1K_SC_EEEEEEENS4_17SM75_U32x4_LDSM_NENS4_14SM90_TMA_STOREES21_NS4_17SM90_U32x4_STSM_NENS4_39AutoVectorizingCopyWithAssumedAlignmentILi128EEEEEEvvEEEEvNT_6ParamsE) ;  /* 0xffffff6802a47950 */ /* 0x000fea0003c3ffff */
.L_x_182:
[----:B------:R-:W-:-:S00]  /*9570*/  BRA `(.L_x_182) ;  /* 0xfffffffc00fc7947 */ /* 0x000fc0000383ffff */
[----:B------:R-:W-:-:S00]  /*9580*/  NOP ;  /* 0x0000000000007918 */ /* 0x000fc00000000000 */
[----:B------:R-:W-:-:S00]  /*9590*/  NOP ;  /* 0x0000000000007918 */ /* 0x000fc00000000000 */
[----:B------:R-:W-:-:S00]  /*95a0*/  NOP ;  /* 0x0000000000007918 */ /* 0x000fc00000000000 */
[----:B------:R-:W-:-:S00]  /*95b0*/  NOP ;  /* 0x0000000000007918 */ /* 0x000fc00000000000 */
[----:B------:R-:W-:-:S00]  /*95c0*/  NOP ;  /* 0x0000000000007918 */ /* 0x000fc00000000000 */
[----:B------:R-:W-:-:S00]  /*95d0*/  NOP ;  /* 0x0000000000007918 */ /* 0x000fc00000000000 */
[----:B------:R-:W-:-:S00]  /*95e0*/  NOP ;  /* 0x0000000000007918 */ /* 0x000fc00000000000 */
[----:B------:R-:W-:-:S00]  /*95f0*/  NOP ;  /* 0x0000000000007918 */ /* 0x000fc00000000000 */
.L_x_183:


//--------------------- .nv.global.init           --------------------------
	.section	.nv.global.init,"aw",@progbits
.nv.global.init:
	.type		$str$27,@object
	.size		$str$27,($str$28 - $str$27)
$str$27:
        /*0000*/ 	.byte	0x28, 0x61, 0x64, 0x64, 0x72, 0x65, 0x73, 0x73, 0x20, 0x26, 0x20, 0x6d, 0x61, 0x73, 0x6b, 0x29
        /*0010*/ 	.byte	0x20, 0x3d, 0x3d, 0x20, 0x30, 0x00
	.type		$str$28,@object
	.size		$str$28,($str$26 - $str$28)
$str$28:
        /*0016*/ 	.byte	0x2f, 0x74, 0x6d, 0x70, 0x2f, 0x63, 0x75, 0x74, 0x6c, 0x61, 0x73, 0x73, 0x5f, 0x73, 0x77, 0x65
        /*0026*/ 	.byte	0x65, 0x70, 0x5f, 0x73, 0x72, 0x63, 0x2f, 0x69, 0x6e, 0x63, 0x6c, 0x75, 0x64, 0x65, 0x2f, 0x63
        /*0036*/ 	.byte	0x75, 0x74, 0x65, 0x2f, 0x70, 0x6f, 0x69, 0x6e, 0x74, 0x65, 0x72, 0x5f, 0x66, 0x6c, 0x61, 0x67
        /*0046*/ 	.byte	0x67, 0x65, 0x64, 0x2e, 0x68, 0x70, 0x70, 0x00
	.type		$str$26,@object
	.size		$str$26,($str$25 - $str$26)
$str$26:
        /*004e*/ 	.byte	0x2f, 0x74, 0x6d, 0x70, 0x2f, 0x63, 0x75, 0x74, 0x6c, 0x61, 0x73, 0x73, 0x5f, 0x73, 0x77, 0x65
        /*005e*/ 	.byte	0x65, 0x70, 0x5f, 0x73, 0x72, 0x63, 0x2f, 0x69, 0x6e, 0x63, 0x6c, 0x75, 0x64, 0x65, 0x2f, 0x63
        /*006e*/ 	.byte	0x75, 0x74, 0x65, 0x2f, 0x61, 0x74, 0x6f, 0x6d, 0x2f, 0x63, 0x6f, 0x70, 0x79, 0x5f, 0x74, 0x72
        /*007e*/ 	.byte	0x61, 0x69, 0x74, 0x73, 0x5f, 0x73, 0x6d, 0x31, 0x30, 0x30, 0x2e, 0x68, 0x70, 0x70, 0x00
	.type		$str$25,@object
	.size		$str$25,(__unnamed_1 - $str$25)
$str$25:
        /*008d*/ 	.byte	0x28, 0x28, 0x75, 0x69, 0x6e, 0x74, 0x33, 0x32, 0x5f, 0x74, 0x28, 0x74, 0x68, 0x72, 0x65, 0x61
        /*009d*/ 	.byte	0x64, 0x49, 0x64, 0x78, 0x2e, 0x78, 0x29, 0x20, 0x2f, 0x20, 0x33, 0x32, 0x29, 0x20, 0x25, 0x20
        /*00ad*/ 	.byte	0x34, 0x29, 0x20, 0x3d, 0x3d, 0x20, 0x28, 0x28, 0x28, 0x74, 0x6d, 0x65, 0x6d, 0x5f, 0x61, 0x64
        /*00bd*/ 	.byte	0x64, 0x72, 0x20, 0x3e, 0x3e, 0x20, 0x31, 0x36, 0x29, 0x20, 0x2f, 0x20, 0x33, 0x32, 0x29, 0x20
        /*00cd*/ 	.byte	0x25, 0x20, 0x34, 0x29, 0x00
	.type		__unnamed_1,@object
	.size		__unnamed_1,(__unnamed_2 - __unnamed_1)
__unnamed_1:
        /*00d2*/ 	.byte	0x61, 0x75, 0x74, 0x6f, 0x20, 0x63, 0x75, 0x74, 0x65, 0x3a, 0x3a, 0x61, 0x73, 0x5f, 0x70, 0x6f
        /* <DEDUP_REMOVED lines=24> */
        /*0262*/ 	.byte	0x30, 0x34, 0x38, 0x3e, 0x3e, 0x3e, 0x3e, 0x5d, 0x00
	.type		__unnamed_2,@object
	.size		__unnamed_2,(.L_2 - __unnamed_2)
__unnamed_2:
        /* <DEDUP_REMOVED lines=45> */
        /*053b*/ 	.byte	0x3e, 0x3e, 0x3e, 0x5d, 0x00
.L_2:


//--------------------- .nv.shared._ZN7cutlass13device_kernelINS_4gemm6kernel13GemmUniversalIN4cute5tupleIJiiiiEEENS1_10collective13CollectiveMmaINS1_35MainloopSm100TmaUmmaWarpSpecializedILi4ELi2ELi4ENS5_IJNS4_1CILi2EEENSA_ILi1EEESC_EEEEENS5_IJNSA_ILi64EEENSA_ILi128EEESG_EEENS_10bfloat16_tENS5_IJlSC_lEEESI_SJ_NS4_8TiledMMAINS4_8MMA_AtomIJNS4_20SM100_MMA_F16BF16_SSISI_SI_fLi64ELi128ELNS4_4UMMA5MajorE0ELSO_0ELNSN_7ScaleInE0ELSP_0EEEEEENS4_6LayoutINS5_IJSC_SC_SC_EEENS5_IJNSA_ILi0EEESU_SU_EEEEENS5_IJNS4_10UnderscoreESX_SX_EEEEENS4_13SM90_TMA_LOADENS4_14ComposedLayoutINS4_7SwizzleILi3ELi4ELi3EEENS4_18smem_ptr_flag_bitsILi16EEENSS_INS5_IJNSA_ILi8EEESF_EEENS5_IJSF_SC_EEEEEEEvNS4_8identityENS4_23SM90_TMA_LOAD_MULTICASTES1A_vS1B_EENS_8epilogue10collective18CollectiveEpilogueINS1E_23Sm100TmaWarpSpecializedILi4ELi2ELi16ELb1ELb0EEEJSH_NS5_IJNSS_ISF_SC_EENSS_INSA_ILi32EEESC_EEEEESI_SJ_SI_SJ_NS1E_6fusion15FusionCallbacksIS1I_NS1N_17LinearCombinationISI_fSI_fLNS_15FloatRoundStyleE2EEESH_S1M_JEEENS4_5SM1004TMEM4LOAD26SM100_TMEM_LOAD_16dp256b4xES10_NS11_INS12_ILi2ELi4ELi3EEES15_NSS_INS5_IJS16_S1K_EEENS5_IJS1K_SC_EEEEEEENS4_17SM75_U32x4_LDSM_NENS4_14SM90_TMA_STOREES21_NS4_17SM90_U32x4_STSM_NENS4_39AutoVectorizingCopyWithAssumedAlignmentILi128EEEEEEvvEEEEvNT_6ParamsE --------------------------
	.section	.nv.shared._ZN7cutlass13device_kernelINS_4gemm6kernel13GemmUniversalIN4cute5tupleIJiiiiEEENS1_10collective13CollectiveMmaINS1_35MainloopSm100TmaUmmaWarpSpecializedILi4ELi2ELi4ENS5_IJNS4_1CILi2EEENSA_ILi1EEESC_EEEEENS5_IJNSA_ILi64EEENSA_ILi128EEESG_EEENS_10bfloat16_tENS5_IJlSC_lEEESI_SJ_NS4_8TiledMMAINS4_8MMA_AtomIJNS4_20SM100_MMA_F16BF16_SSISI_SI_fLi64ELi128ELNS4_4UMMA5MajorE0ELSO_0ELNSN_7ScaleInE0ELSP_0EEEEEENS4_6LayoutINS5_IJSC_SC_SC_EEENS5_IJNSA_ILi0EEESU_SU_EEEEENS5_IJNS4_10UnderscoreESX_SX_EEEEENS4_13SM90_TMA_LOADENS4_14ComposedLayoutINS4_7SwizzleILi3ELi4ELi3EEENS4_18smem_ptr_flag_bitsILi16EEENSS_INS5_IJNSA_ILi8EEESF_EEENS5_IJSF_SC_EEEEEEEvNS4_8identityENS4_23SM90_TMA_LOAD_MULTICASTES1A_vS1B_EENS_8epilogue10collective18CollectiveEpilogueINS1E_23Sm100TmaWarpSpecializedILi4ELi2ELi16ELb1ELb0EEEJSH_NS5_IJNSS_ISF_SC_EENSS_INSA_ILi32EEESC_EEEEESI_SJ_SI_SJ_NS1E_6fusion15FusionCallbacksIS1I_NS1N_17LinearCombinationISI_fSI_fLNS_15FloatRoundStyleE2EEESH_S1M_JEEENS4_5SM1004TMEM4LOAD26SM100_TMEM_LOAD_16dp256b4xES10_NS11_INS12_ILi2ELi4ELi3EEES15_NSS_INS5_IJS16_S1K_EEENS5_IJS1K_SC_EEEEEEENS4_17SM75_U32x4_LDSM_NENS4_14SM90_TMA_STOREES21_NS4_17SM90_U32x4_STSM_NENS4_39AutoVectorizingCopyWithAssumedAlignmentILi128EEEEEEvvEEEEvNT_6ParamsE,"aw",@nobits
	.sectionflags	@""
	.align	16
	.zero		1024


//--------------------- .nv.shared.reserved.0     --------------------------
	.section	.nv.shared.reserved.0,"aw",@nobits
	.weak		__nv_reservedSMEM_offset_0_alias
	.size		__nv_reservedSMEM_offset_0_alias, 0, 64
	.other		__nv_reservedSMEM_offset_0_alias,@"STO_CUDA_RESERVED_SHARED STV_DEFAULT"
__nv_reservedSMEM_offset_0_alias:
	.zero		0
.nv.shared.reserved.0:
	.zero		64
	.weak		__nv_reservedSMEM_tcgen05_partition
	.type		__nv_reservedSMEM_tcgen05_partition,@object
	.size		__nv_reservedSMEM_tcgen05_partition,(.L_0 - __nv_reservedSMEM_tcgen05_partition)
__nv_reservedSMEM_tcgen05_partition:
	.zero		32
.L_0:


//--------------------- .nv.global                --------------------------
	.section	.nv.global,"aw",@nobits
.nv.global:
	.type		_ZN39_INTERNAL_5f79dfe1_4_k_cu_a3ccb885_88024cute1_E,@object
	.size		_ZN39_INTERNAL_5f79dfe1_4_k_cu_a3ccb885_88024cute1_E,(_ZN39_INTERNAL_5f79dfe1_4_k_cu_a3ccb885_88024cuda3std3__45__cpo6cbeginE - _ZN39_INTERNAL_5f79dfe1_4_k_cu_a3ccb885_88024cute1_E)
_ZN39_INTERNAL_5f79dfe1_4_k_cu_a3ccb885_88024cute1_E:
	.zero		1
	.type		_ZN39_INTERNAL_5f79dfe1_4_k_cu_a3ccb885_88024cuda3std3__45__cpo6cbeginE,@object
	.size		_ZN39_INTERNAL_5f79dfe1_4_k_cu_a3ccb885_88024cuda3std3__45__cpo6cbeginE,(_ZN39_INTERNAL_5f79dfe1_4_k_cu_a3ccb885_88024cuda3std3__48in_placeE - _ZN39_INTERNAL_5f79dfe1_4_k_cu_a3ccb885_88024cuda3std3__45__cpo6cbeginE)
_ZN39_INTERNAL_5f79dfe1_4_k_cu_a3ccb885_88024cuda3std3__45__cpo6cbeginE:
	.zero		1
	.type		_ZN39_INTERNAL_5f79dfe1_4_k_cu_a3ccb885_88024cuda3std3__48in_placeE,@object
	.size		_ZN39_INTERNAL_5f79dfe1_4_k_cu_a3ccb885_88024cuda3std3__48in_placeE,(_ZN39_INTERNAL_5f79dfe1_4_k_cu_a3ccb885_88024cuda3std6ranges3__45__cpo9iter_moveE - _ZN39_INTERNAL_5f79dfe1_4_k_cu_a3ccb885_88024cuda3std3__48in_placeE)
_ZN39_INTERNAL_5f79dfe1_4_k_cu_a3ccb885_88024cuda3std3__48in_placeE:
	.zero		1
	.type		_ZN39_INTERNAL_5f79dfe1_4_k_cu_a3ccb885_88024cuda3std6ranges3__45__cpo9iter_moveE,@object
	.size		_ZN39_INTERNAL_5f79dfe1_4_k_cu_a3ccb885_88024cuda3std6ranges3__45__cpo9iter_moveE,(_ZN39_INTERNAL_5f79dfe1_4_k_cu_a3ccb885_88024cuda3std3__45__cpo5beginE - _ZN39_INTERNAL_5f79dfe1_4_k_cu_a3ccb885_88024cuda3std6ranges3__45__cpo9iter_moveE)
_ZN39_INTERNAL_5f79dfe1_4_k_cu_a3ccb885_88024cuda3std6ranges3__45__cpo9iter_moveE:
	.zero		1
	.type		_ZN39_INTERNAL_5f79dfe1_4_k_cu_a3ccb885_88024cuda3std3__45__cpo5beginE,@object
	.size		_ZN39_INTERNAL_5f79dfe1_4_k_cu_a3ccb885_88024cuda3std3__45__cpo5beginE,(_ZN39_INTERNAL_5f79dfe1_4_k_cu_a3ccb885_88024cuda3std3__441_GLOBAL__N__5f79dfe1_4_k_cu_a3ccb885_88026ignoreE - _ZN39_INTERNAL_5f79dfe1_4_k_cu_a3ccb885_88024cuda3std3__45__cpo5beginE)
_ZN39_INTERNAL_5f79dfe1_4_k_cu_a3ccb885_88024cuda3std3__45__cpo5beginE:
	.zero		1
	.type		_ZN39_INTERNAL_5f79dfe1_4_k_cu_a3ccb885_88024cuda3std3__441_GLOBAL__N__5f79dfe1_4_k_cu_a3ccb885_88026ignoreE,@object
	.size		_ZN39_INTERNAL_5f79dfe1_4_k_cu_a3ccb885_88024cuda3std3__441_GLOBAL__N__5f79dfe1_4_k_cu_a3ccb885_88026ignoreE,(_ZN39_INTERNAL_5f79dfe1_4_k_cu_a3ccb885_88024cute7productE - _ZN39_INTERNAL_5f79dfe1_4_k_cu_a3ccb885_88024cuda3std3__441_GLOBAL__N__5f79dfe1_4_k_cu_a3ccb885_88026ignoreE)
_ZN39_INTERNAL_5f79dfe1_4_k_cu_a3ccb885_88024cuda3std3__441_GLOBAL__N__5f79dfe1_4_k_cu_a3ccb885_88026ignoreE:
	.zero		1
	.type		_ZN39_INTERNAL_5f79dfe1_4_k_cu_a3ccb885_88024cute7productE,@object
	.size		_ZN39_INTERNAL_5f79dfe1_4_k_cu_a3ccb885_88024cute7productE,(_ZN39_INTERNAL_5f79dfe1_4_k_cu_a3ccb885_88024cuda3std3__45__cpo3endE - _ZN39_INTERNAL_5f79dfe1_4_k_cu_a3ccb885_88024cute7productE)
_ZN39_INTERNAL_5f79dfe1_4_k_cu_a3ccb885_88024cute7productE:
	.zero		1
	.type		_ZN39_INTERNAL_5f79dfe1_4_k_cu_a3ccb885_88024cuda3std3__45__cpo3endE,@object
	.size		_ZN39_INTERNAL_5f79dfe1_4_k_cu_a3ccb885_88024cuda3std3__45__cpo3endE,(_ZN39_INTERNAL_5f79dfe1_4_k_cu_a3ccb885_88024cuda3std3__419piecewise_constructE - _ZN39_INTERNAL_5f79dfe1_4_k_cu_a3ccb885_88024cuda3std3__45__cpo3endE)
_ZN39_INTERNAL_5f79dfe1_4_k_cu_a3ccb885_88024cuda3std3__45__cpo3endE:
	.zero		1
	.type		_ZN39_INTERNAL_5f79dfe1_4_k_cu_a3ccb885_88024cuda3std3__419piecewise_constructE,@object
	.size		_ZN39_INTERNAL_5f79dfe1_4_k_cu_a3ccb885_88024cuda3std3__419piecewise_constructE,(_ZN39_INTERNAL_5f79dfe1_4_k_cu_a3ccb885_88024cuda3std3__45__cpo4cendE - _ZN39_INTERNAL_5f79dfe1_4_k_cu_a3ccb885_88024cuda3std3__419piecewise_constructE)
_ZN39_INTERNAL_5f79dfe1_4_k_cu_a3ccb885_88024cuda3std3__419piecewise_constructE:
	.zero		1
	.type		_ZN39_INTERNAL_5f79dfe1_4_k_cu_a3ccb885_88024cuda3std3__45__cpo4cendE,@object
	.size		_ZN39_INTERNAL_5f79dfe1_4_k_cu_a3ccb885_88024cuda3std3__45__cpo4cendE,(_ZN39_INTERNAL_5f79dfe1_4_k_cu_a3ccb885_88024cuda3std6ranges3__45__cpo4swapE - _ZN39_INTERNAL_5f79dfe1_4_k_cu_a3ccb885_88024cuda3std3__45__cpo4cendE)
_ZN39_INTERNAL_5f79dfe1_4_k_cu_a3ccb885_88024cuda3std3__45__cpo4cendE:
	.zero		1
	.type		_ZN39_INTERNAL_5f79dfe1_4_k_cu_a3ccb885_88024cuda3std6ranges3__45__cpo4swapE,@object
	.size		_ZN39_INTERNAL_5f79dfe1_4_k_cu_a3ccb885_88024cuda3std6ranges3__45__cpo4swapE,(.L_10 - _ZN39_INTERNAL_5f79dfe1_4_k_cu_a3ccb885_88024cuda3std6ranges3__45__cpo4swapE)
_ZN39_INTERNAL_5f79dfe1_4_k_cu_a3ccb885_88024cuda3std6ranges3__45__cpo4swapE:
	.zero		1
.L_10:


//--------------------- .nv.constant0._ZN7cutlass13device_kernelINS_4gemm6kernel13GemmUniversalIN4cute5tupleIJiiiiEEENS1_10collective13CollectiveMmaINS1_35MainloopSm100TmaUmmaWarpSpecializedILi4ELi2ELi4ENS5_IJNS4_1CILi2EEENSA_ILi1EEESC_EEEEENS5_IJNSA_ILi64EEENSA_ILi128EEESG_EEENS_10bfloat16_tENS5_IJlSC_lEEESI_SJ_NS4_8TiledMMAINS4_8MMA_AtomIJNS4_20SM100_MMA_F16BF16_SSISI_SI_fLi64ELi128ELNS4_4UMMA5MajorE0ELSO_0ELNSN_7ScaleInE0ELSP_0EEEEEENS4_6LayoutINS5_IJSC_SC_SC_EEENS5_IJNSA_ILi0EEESU_SU_EEEEENS5_IJNS4_10UnderscoreESX_SX_EEEEENS4_13SM90_TMA_LOADENS4_14ComposedLayoutINS4_7SwizzleILi3ELi4ELi3EEENS4_18smem_ptr_flag_bitsILi16EEENSS_INS5_IJNSA_ILi8EEESF_EEENS5_IJSF_SC_EEEEEEEvNS4_8identityENS4_23SM90_TMA_LOAD_MULTICASTES1A_vS1B_EENS_8epilogue10collective18CollectiveEpilogueINS1E_23Sm100TmaWarpSpecializedILi4ELi2ELi16ELb1ELb0EEEJSH_NS5_IJNSS_ISF_SC_EENSS_INSA_ILi32EEESC_EEEEESI_SJ_SI_SJ_NS1E_6fusion15FusionCallbacksIS1I_NS1N_17LinearCombinationISI_fSI_fLNS_15FloatRoundStyleE2EEESH_S1M_JEEENS4_5SM1004TMEM4LOAD26SM100_TMEM_LOAD_16dp256b4xES10_NS11_INS12_ILi2ELi4ELi3EEES15_NSS_INS5_IJS16_S1K_EEENS5_IJS1K_SC_EEEEEEENS4_17SM75_U32x4_LDSM_NENS4_14SM90_TMA_STOREES21_NS4_17SM90_U32x4_STSM_NENS4_39AutoVectorizingCopyWithAssumedAlignmentILi128EEEEEEvvEEEEvNT_6ParamsE --------------------------
	.section	.nv.constant0._ZN7cutlass13device_kernelINS_4gemm6kernel13GemmUniversalIN4cute5tupleIJiiiiEEENS1_10collective13CollectiveMmaINS1_35MainloopSm100TmaUmmaWarpSpecializedILi4ELi2ELi4ENS5_IJNS4_1CILi2EEENSA_ILi1EEESC_EEEEENS5_IJNSA_ILi64EEENSA_ILi128EEESG_EEENS_10bfloat16_tENS5_IJlSC_lEEESI_SJ_NS4_8TiledMMAINS4_8MMA_AtomIJNS4_20SM100_MMA_F16BF16_SSISI_SI_fLi64ELi128ELNS4_4UMMA5MajorE0ELSO_0ELNSN_7ScaleInE0ELSP_0EEEEEENS4_6LayoutINS5_IJSC_SC_SC_EEENS5_IJNSA_ILi0EEESU_SU_EEEEENS5_IJNS4_10UnderscoreESX_SX_EEEEENS4_13SM90_TMA_LOADENS4_14ComposedLayoutINS4_7SwizzleILi3ELi4ELi3EEENS4_18smem_ptr_flag_bitsILi16EEENSS_INS5_IJNSA_ILi8EEESF_EEENS5_IJSF_SC_EEEEEEEvNS4_8identityENS4_23SM90_TMA_LOAD_MULTICASTES1A_vS1B_EENS_8epilogue10collective18CollectiveEpilogueINS1E_23Sm100TmaWarpSpecializedILi4ELi2ELi16ELb1ELb0EEEJSH_NS5_IJNSS_ISF_SC_EENSS_INSA_ILi32EEESC_EEEEESI_SJ_SI_SJ_NS1E_6fusion15FusionCallbacksIS1I_NS1N_17LinearCombinationISI_fSI_fLNS_15FloatRoundStyleE2EEESH_S1M_JEEENS4_5SM1004TMEM4LOAD26SM100_TMEM_LOAD_16dp256b4xES10_NS11_INS12_ILi2ELi4ELi3EEES15_NSS_INS5_IJS16_S1K_EEENS5_IJS1K_SC_EEEEEEENS4_17SM75_U32x4_LDSM_NENS4_14SM90_TMA_STOREES21_NS4_17SM90_U32x4_STSM_NENS4_39AutoVectorizingCopyWithAssumedAlignmentILi128EEEEEEvvEEEEvNT_6ParamsE,"a",@progbits
	.sectionflags	@""
	.align	4
.nv.constant0._ZN7cutlass13device_kernelINS_4gemm6kernel13GemmUniversalIN4cute5tupleIJiiiiEEENS1_10collective13CollectiveMmaINS1_35MainloopSm100TmaUmmaWarpSpecializedILi4ELi2ELi4ENS5_IJNS4_1CILi2EEENSA_ILi1EEESC_EEEEENS5_IJNSA_ILi64EEENSA_ILi128EEESG_EEENS_10bfloat16_tENS5_IJlSC_lEEESI_SJ_NS4_8TiledMMAINS4_8MMA_AtomIJNS4_20SM100_MMA_F16BF16_SSISI_SI_fLi64ELi128ELNS4_4UMMA5MajorE0ELSO_0ELNSN_7ScaleInE0ELSP_0EEEEEENS4_6LayoutINS5_IJSC_SC_SC_EEENS5_IJNSA_ILi0EEESU_SU_EEEEENS5_IJNS4_10UnderscoreESX_SX_EEEEENS4_13SM90_TMA_LOADENS4_14ComposedLayoutINS4_7SwizzleILi3ELi4ELi3EEENS4_18smem_ptr_flag_bitsILi16EEENSS_INS5_IJNSA_ILi8EEESF_EEENS5_IJSF_SC_EEEEEEEvNS4_8identityENS4_23SM90_TMA_LOAD_MULTICASTES1A_vS1B_EENS_8epilogue10collective18CollectiveEpilogueINS1E_23Sm100TmaWarpSpecializedILi4ELi2ELi16ELb1ELb0EEEJSH_NS5_IJNSS_ISF_SC_EENSS_INSA_ILi32EEESC_EEEEESI_SJ_SI_SJ_NS1E_6fusion15FusionCallbacksIS1I_NS1N_17LinearCombinationISI_fSI_fLNS_15FloatRoundStyleE2EEESH_S1M_JEEENS4_5SM1004TMEM4LOAD26SM100_TMEM_LOAD_16dp256b4xES10_NS11_INS12_ILi2ELi4ELi3EEES15_NSS_INS5_IJS16_S1K_EEENS5_IJS1K_SC_EEEEEEENS4_17SM75_U32x4_LDSM_NENS4_14SM90_TMA_STOREES21_NS4_17SM90_U32x4_STSM_NENS4_39AutoVectorizingCopyWithAssumedAlignmentILi128EEEEEEvvEEEEvNT_6ParamsE:
	.zero		2944


//--------------------- SYMBOLS --------------------------

	.type		.nv.reservedSmem.offset0,@object
	.size		.nv.reservedSmem.offset0,0x4
	.type		.nv.reservedSmem.cap,@object
	.size		.nv.reservedSmem.cap,0x4
	.type		__assertfail,@function
